// auto-generated by cutlass_sweep.gemm — config: {"arch": "sm_90", "cluster_m": 1, "cluster_n": 1, "dtype": "fp32", "dtype_b": "fp32", "layout": "nt", "stages": 6, "tile_k": 32, "tile_m": 64, "tile_n": 256}
#include "cutlass/cutlass.h"
#include "cutlass/gemm/collective/collective_builder.hpp"
#include "cutlass/gemm/device/gemm_universal_adapter.h"
#include "cutlass/gemm/kernel/gemm_universal.hpp"
#include "cutlass/epilogue/collective/collective_builder.hpp"

using ElemA = float;
using ElemB = float;
using ElemCD = float;
using Acc  = float;
using TileShape    = cute::Shape<cute::_64, cute::_256, cute::_32>;
using ClusterShape = cute::Shape<cute::_1, cute::_1, cute::_1>;

using CollectiveEpilogue = typename cutlass::epilogue::collective::CollectiveBuilder<
    cutlass::arch::Sm90, cutlass::arch::OpClassTensorOp,
    TileShape, ClusterShape,
    cutlass::epilogue::collective::EpilogueTileAuto,
    Acc, Acc,
    ElemCD, cutlass::layout::RowMajor, 128 / cutlass::sizeof_bits<ElemCD>::value,
    ElemCD, cutlass::layout::RowMajor, 128 / cutlass::sizeof_bits<ElemCD>::value,
    cutlass::epilogue::collective::EpilogueScheduleAuto
  >::CollectiveOp;

using CollectiveMainloop = typename cutlass::gemm::collective::CollectiveBuilder<
    cutlass::arch::Sm90, cutlass::arch::OpClassTensorOp,
    ElemA, cutlass::layout::RowMajor, 128 / cutlass::sizeof_bits<ElemA>::value,
    ElemB, cutlass::layout::ColumnMajor, 128 / cutlass::sizeof_bits<ElemB>::value,
    Acc,
    TileShape, ClusterShape,
    cutlass::gemm::collective::StageCount<6>,
    cutlass::gemm::collective::KernelScheduleAuto
  >::CollectiveOp;

using GemmKernel = cutlass::gemm::kernel::GemmUniversal<
    cute::Shape<int,int,int,int>,
    CollectiveMainloop,
    CollectiveEpilogue
>;
using Gemm = cutlass::gemm::device::GemmUniversalAdapter<GemmKernel>;

// Force the device kernel symbol into the cubin without needing a host main.
auto* _anchor = &cutlass::device_kernel<GemmKernel>;


// ===== COMPILED SASS (sm_90a) =====

	.target	sm_90a

	.elftype	@"ET_EXEC"


//--------------------- .note.nv.tkinfo           --------------------------
	.section	.note.nv.tkinfo,"",@"SHT_NOTE"
	.sectionflags	@"SHF_NOTE_NV_TKINFO"
	.tkinfo
        /*0018*/ 	.word	0x00000002
        /*0030*/ 	.string	""
        /*0030*/ 	.string	"ptxas"
        /*0030*/ 	.string	"Cuda compilation tools, release 13.0, V13.0.88"
        /*0030*/ 	.string	"Build cuda_13.0.r13.0/compiler.36424714_0"
        /*0030*/ 	.string	"-arch sm_90a -m 64 "



//--------------------- .note.nv.cuinfo           --------------------------
	.section	.note.nv.cuinfo,"",@"SHT_NOTE"
	.sectionflags	@"SHF_NOTE_NV_CUINFO"
        /*0018*/ 	.short	0x0002
        /*001a*/ 	.short	0x005a
        /*001c*/ 	.short	0x0082
	.zero		2


//--------------------- .nv.info                  --------------------------
	.section	.nv.info,"",@"SHT_CUDA_INFO"
	.align	4


	//----- nvinfo : EIATTR_REGCOUNT
	.align		4
        /*0000*/ 	.byte	0x04, 0x2f
        /*0002*/ 	.short	(.L_15 - .L_14)
	.align		4
.L_14:
        /*0004*/ 	.word	index@(_ZN7cutlass13device_kernelINS_4gemm6kernel13GemmUniversalIN4cute5tupleIJiiiiEEENS1_10collective13CollectiveMmaINS1_34MainloopSm90TmaGmmaWarpSpecializedILi6ENS5_IJNS4_1CILi1EEESB_SB_EEENS1_32KernelTmaWarpSpecializedPingpongEEENS5_IJNSA_ILi64EEENSA_ILi256EEENSA_ILi32EEEEEEfNS5_IJlSB_lEEEfSJ_NS4_8TiledMMAINS4_8MMA_AtomIJNS4_4SM904GMMA30MMA_64x256x8_F32TF32TF32_SS_TNILNSN_7ScaleInE1ELSP_1EEEEEENS4_6LayoutISC_NS5_IJNSA_ILi0EEEST_ST_EEEEENS5_IJNS4_10UnderscoreESW_SW_EEEEENS4_13SM90_TMA_LOADENS4_14ComposedLayoutINS4_7SwizzleILi3ELi4ELi3EEENS4_18smem_ptr_flag_bitsILi32EEENSS_INS5_IJNSA_ILi8EEESH_EEENS5_IJSH_SB_EEEEEEEvNS4_8identityESZ_S19_vS1A_EENS_8epilogue10collective6detail29Sm90TmaWarpSpecializedAdapterINS1D_15DefaultEpilogueIfSJ_SJ_NS1C_6thread17LinearCombinationIfLi1EffLNS1H_9ScaleType4KindE0ELNS_15FloatRoundStyleE2EfEENS1_15EpilogueDefaultEEEEEvvEEEEvNT_6ParamsE)
        /*0008*/ 	.word	0x000000a8


	//----- nvinfo : EIATTR_FRAME_SIZE
	.align		4
.L_15:
        /*000c*/ 	.byte	0x04, 0x11
        /*000e*/ 	.short	(.L_17 - .L_16)
	.align		4
.L_16:
        /*0010*/ 	.word	index@(_ZN7cutlass13device_kernelINS_4gemm6kernel13GemmUniversalIN4cute5tupleIJiiiiEEENS1_10collective13CollectiveMmaINS1_34MainloopSm90TmaGmmaWarpSpecializedILi6ENS5_IJNS4_1CILi1EEESB_SB_EEENS1_32KernelTmaWarpSpecializedPingpongEEENS5_IJNSA_ILi64EEENSA_ILi256EEENSA_ILi32EEEEEEfNS5_IJlSB_lEEEfSJ_NS4_8TiledMMAINS4_8MMA_AtomIJNS4_4SM904GMMA30MMA_64x256x8_F32TF32TF32_SS_TNILNSN_7ScaleInE1ELSP_1EEEEEENS4_6LayoutISC_NS5_IJNSA_ILi0EEEST_ST_EEEEENS5_IJNS4_10UnderscoreESW_SW_EEEEENS4_13SM90_TMA_LOADENS4_14ComposedLayoutINS4_7SwizzleILi3ELi4ELi3EEENS4_18smem_ptr_flag_bitsILi32EEENSS_INS5_IJNSA_ILi8EEESH_EEENS5_IJSH_SB_EEEEEEEvNS4_8identityESZ_S19_vS1A_EENS_8epilogue10collective6detail29Sm90TmaWarpSpecializedAdapterINS1D_15DefaultEpilogueIfSJ_SJ_NS1C_6thread17LinearCombinationIfLi1EffLNS1H_9ScaleType4KindE0ELNS_15FloatRoundStyleE2EfEENS1_15EpilogueDefaultEEEEEvvEEEEvNT_6ParamsE)
        /*0014*/ 	.word	0x00000008


	//----- nvinfo : EIATTR_MIN_STACK_SIZE
	.align		4
.L_17:
        /*0018*/ 	.byte	0x04, 0x12
        /*001a*/ 	.short	(.L_19 - .L_18)
	.align		4
.L_18:
        /*001c*/ 	.word	index@(_ZN7cutlass13device_kernelINS_4gemm6kernel13GemmUniversalIN4cute5tupleIJiiiiEEENS1_10collective13CollectiveMmaINS1_34MainloopSm90TmaGmmaWarpSpecializedILi6ENS5_IJNS4_1CILi1EEESB_SB_EEENS1_32KernelTmaWarpSpecializedPingpongEEENS5_IJNSA_ILi64EEENSA_ILi256EEENSA_ILi32EEEEEEfNS5_IJlSB_lEEEfSJ_NS4_8TiledMMAINS4_8MMA_AtomIJNS4_4SM904GMMA30MMA_64x256x8_F32TF32TF32_SS_TNILNSN_7ScaleInE1ELSP_1EEEEEENS4_6LayoutISC_NS5_IJNSA_ILi0EEEST_ST_EEEEENS5_IJNS4_10UnderscoreESW_SW_EEEEENS4_13SM90_TMA_LOADENS4_14ComposedLayoutINS4_7SwizzleILi3ELi4ELi3EEENS4_18smem_ptr_flag_bitsILi32EEENSS_INS5_IJNSA_ILi8EEESH_EEENS5_IJSH_SB_EEEEEEEvNS4_8identityESZ_S19_vS1A_EENS_8epilogue10collective6detail29Sm90TmaWarpSpecializedAdapterINS1D_15DefaultEpilogueIfSJ_SJ_NS1C_6thread17LinearCombinationIfLi1EffLNS1H_9ScaleType4KindE0ELNS_15FloatRoundStyleE2EfEENS1_15EpilogueDefaultEEEEEvvEEEEvNT_6ParamsE)
        /*0020*/ 	.word	0x00000008
.L_19:


//--------------------- .nv.compat                --------------------------
	.section	.nv.compat,"",@"SHT_CUDA_COMPAT_INFO"
	.align	4
        /*0000*/ 	.byte	0x02, 0x09, 0x01, 0x00, 0x02, 0x02, 0x04, 0x00, 0x02, 0x05, 0x05, 0x00, 0x03, 0x07, 0x01, 0x01
        /*0010*/ 	.byte	0x02, 0x03, 0x01, 0x00, 0x02, 0x06, 0x01, 0x00, 0x04, 0x0b, 0x08, 0x00, 0x00, 0x00, 0x00, 0x00
        /*0020*/ 	.byte	0x00, 0x00, 0x00, 0x00


//--------------------- .nv.info._ZN7cutlass13device_kernelINS_4gemm6kernel13GemmUniversalIN4cute5tupleIJiiiiEEENS1_10collective13CollectiveMmaINS1_34MainloopSm90TmaGmmaWarpSpecializedILi6ENS5_IJNS4_1CILi1EEESB_SB_EEENS1_32KernelTmaWarpSpecializedPingpongEEENS5_IJNSA_ILi64EEENSA_ILi256EEENSA_ILi32EEEEEEfNS5_IJlSB_lEEEfSJ_NS4_8TiledMMAINS4_8MMA_AtomIJNS4_4SM904GMMA30MMA_64x256x8_F32TF32TF32_SS_TNILNSN_7ScaleInE1ELSP_1EEEEEENS4_6LayoutISC_NS5_IJNSA_ILi0EEEST_ST_EEEEENS5_IJNS4_10UnderscoreESW_SW_EEEEENS4_13SM90_TMA_LOADENS4_14ComposedLayoutINS4_7SwizzleILi3ELi4ELi3EEENS4_18smem_ptr_flag_bitsILi32EEENSS_INS5_IJNSA_ILi8EEESH_EEENS5_IJSH_SB_EEEEEEEvNS4_8identityESZ_S19_vS1A_EENS_8epilogue10collective6detail29Sm90TmaWarpSpecializedAdapterINS1D_15DefaultEpilogueIfSJ_SJ_NS1C_6thread17LinearCombinationIfLi1EffLNS1H_9ScaleType4KindE0ELNS_15FloatRoundStyleE2EfEENS1_15EpilogueDefaultEEEEEvvEEEEvNT_6ParamsE --------------------------
	.section	.nv.info._ZN7cutlass13device_kernelINS_4gemm6kernel13GemmUniversalIN4cute5tupleIJiiiiEEENS1_10collective13CollectiveMmaINS1_34MainloopSm90TmaGmmaWarpSpecializedILi6ENS5_IJNS4_1CILi1EEESB_SB_EEENS1_32KernelTmaWarpSpecializedPingpongEEENS5_IJNSA_ILi64EEENSA_ILi256EEENSA_ILi32EEEEEEfNS5_IJlSB_lEEEfSJ_NS4_8TiledMMAINS4_8MMA_AtomIJNS4_4SM904GMMA30MMA_64x256x8_F32TF32TF32_SS_TNILNSN_7ScaleInE1ELSP_1EEEEEENS4_6LayoutISC_NS5_IJNSA_ILi0EEEST_ST_EEEEENS5_IJNS4_10UnderscoreESW_SW_EEEEENS4_13SM90_TMA_LOADENS4_14ComposedLayoutINS4_7SwizzleILi3ELi4ELi3EEENS4_18smem_ptr_flag_bitsILi32EEENSS_INS5_IJNSA_ILi8EEESH_EEENS5_IJSH_SB_EEEEEEEvNS4_8identityESZ_S19_vS1A_EENS_8epilogue10collective6detail29Sm90TmaWarpSpecializedAdapterINS1D_15DefaultEpilogueIfSJ_SJ_NS1C_6thread17LinearCombinationIfLi1EffLNS1H_9ScaleType4KindE0ELNS_15FloatRoundStyleE2EfEENS1_15EpilogueDefaultEEEEEvvEEEEvNT_6ParamsE,"",@"SHT_CUDA_INFO"
	.sectionflags	@""
	.align	4


	//----- nvinfo : EIATTR_CUDA_API_VERSION
	.align		4
        /*0000*/ 	.byte	0x04, 0x37
        /*0002*/ 	.short	(.L_21 - .L_20)
.L_20:
        /*0004*/ 	.word	0x00000082


	//----- nvinfo : EIATTR_KPARAM_INFO
	.align		4
.L_21:
        /*0008*/ 	.byte	0x04, 0x17
        /*000a*/ 	.short	(.L_23 - .L_22)
.L_22:
        /*000c*/ 	.word	0x00000000
        /*0010*/ 	.short	0x0000
        /*0012*/ 	.short	0x0070
        /*0014*/ 	.byte	0x00, 0xf0, 0x01, 0x10


	//----- nvinfo : EIATTR_SPARSE_MMA_MASK
	.align		4
.L_23:
        /*0018*/ 	.byte	0x03, 0x50
        /*001a*/ 	.short	0x0000


	//----- nvinfo : EIATTR_MAXREG_COUNT
	.align		4
        /*001c*/ 	.byte	0x03, 0x1b
        /*001e*/ 	.short	0x00a8


	//----- nvinfo : EIATTR_NUM_BARRIERS
	.align		4
        /*0020*/ 	.byte	0x02, 0x4c
        /*0022*/ 	.byte	0x01
	.zero		1


	//----- nvinfo : EIATTR_EXTERNS
	.align		4
        /*0024*/ 	.byte	0x04, 0x0f
        /*0026*/ 	.short	(.L_25 - .L_24)


	//   ....[0]....
	.align		4
.L_24:
        /*0028*/ 	.word	index@(__assertfail)


	//----- nvinfo : EIATTR_ANNOTATIONS
	.align		4
.L_25:
        /*002c*/ 	.byte	0x04, 0x55
        /*002e*/ 	.short	(.L_27 - .L_26)


	//   ....[0]....
.L_26:
        /*0030*/ 	.word	0x00000001
        /*0034*/ 	.byte	0x10, 0x0b, 0x00, 0x00, 0x01, 0x00, 0x00, 0x00, 0xd0, 0x84, 0x00, 0x00, 0x01, 0x00, 0x00, 0x00
        /*0044*/ 	.byte	0xe0, 0x90, 0x00, 0x00


	//----- nvinfo : EIATTR_MERCURY_ISA_VERSION
	.align		4
.L_27:
        /*0048*/ 	.byte	0x03, 0x5f
        /*004a*/ 	.short	0x0101


	//----- nvinfo : EIATTR_INT_WARP_WIDE_INSTR_OFFSETS
	.align		4
        /*004c*/ 	.byte	0x04, 0x31
        /*004e*/ 	.short	(.L_29 - .L_28)


	//   ....[0]....
.L_28:
        /*0050*/ 	.word	0x00000420


	//   ....[1]....
        /*0054*/ 	.word	0x00000440


	//   ....[2]....
        /*0058*/ 	.word	0x000004c0


	//   ....[3]....
        /*005c*/ 	.word	0x000004d0


	//   ....[4]....
        /*0060*/ 	.word	0x000004e0


	//   ....[5]....
        /*0064*/ 	.word	0x00000500


	//   ....[6]....
        /*0068*/ 	.word	0x00000590


	//   ....[7]....
        /*006c*/ 	.word	0x000005b0


	//----- nvinfo : EIATTR_COOP_GROUP_MASK_REGIDS
	.align		4
.L_29:
        /*0070*/ 	.byte	0x04, 0x29
        /*0072*/ 	.short	(.L_31 - .L_30)


	//   ....[0]....
.L_30:
        /*0074*/ 	.word	0xffffffff


	//   ....[1]....
        /*0078*/ 	.word	0xffffffff


	//   ....[2]....
        /*007c*/ 	.word	0xffffffff


	//   ....[3]....
        /*0080*/ 	.word	0xffffffff


	//   ....[4]....
        /*0084*/ 	.word	0xffffffff


	//   ....[5]....
        /*0088*/ 	.word	0xffffffff


	//----- nvinfo : EIATTR_COOP_GROUP_INSTR_OFFSETS
	.align		4
.L_31:
        /*008c*/ 	.byte	0x04, 0x28
        /*008e*/ 	.short	(.L_33 - .L_32)


	//   ....[0]....
.L_32:
        /*0090*/ 	.word	0x00000070


	//   ....[1]....
        /*0094*/ 	.word	0x00000080


	//   ....[2]....
        /*0098*/ 	.word	0x00000140


	//   ....[3]....
        /*009c*/ 	.word	0x00000310


	//   ....[4]....
        /*00a0*/ 	.word	0x00000350


	//   ....[5]....
        /*00a4*/ 	.word	0x000003a0


	//----- nvinfo : EIATTR_REG_RECONFIG
	.align		4
.L_33:
        /*00a8*/ 	.byte	0x01, 0x54
	.zero		2


	//----- nvinfo : EIATTR_SYSCALL_OFFSETS
	.align		4
        /*00ac*/ 	.byte	0x04, 0x46
        /*00ae*/ 	.short	(.L_35 - .L_34)


	//   ....[0]....
.L_34:
        /*00b0*/ 	.word	0x000015c0


	//----- nvinfo : EIATTR_MBARRIER_INSTR_OFFSETS
	.align		4
.L_35:
        /*00b4*/ 	.byte	0x04, 0x39
        /*00b6*/ 	.short	(.L_37 - .L_36)


	//   ....[0]....
.L_36:
        /*00b8*/ 	.word	0x00000240
        /*00bc*/ 	.word	0x000000ff
        /*00c0*/ 	.word	0x00000000
        /*00c4*/ 	.short	0x0100
        /*00c6*/ 	.byte	0x08
	.zero		1


	//   ....[1]....
        /*00c8*/ 	.word	0x00000250
        /*00cc*/ 	.word	0x000000ff
        /*00d0*/ 	.word	0x00000030
        /*00d4*/ 	.short	0x0100
        /*00d6*/ 	.byte	0x08
	.zero		1


	//   ....[2]....
        /*00d8*/ 	.word	0x00000260
        /*00dc*/ 	.word	0x000000ff
        /*00e0*/ 	.word	0x00000008
        /*00e4*/ 	.short	0x0100
        /*00e6*/ 	.byte	0x08
	.zero		1


	//   ....[3]....
        /*00e8*/ 	.word	0x00000270
        /*00ec*/ 	.word	0x000000ff
        /*00f0*/ 	.word	0x00000038
        /*00f4*/ 	.short	0x0100
        /*00f6*/ 	.byte	0x08
	.zero		1


	//   ....[4]....
        /*00f8*/ 	.word	0x00000280
        /*00fc*/ 	.word	0x000000ff
        /*0100*/ 	.word	0x00000010
        /*0104*/ 	.short	0x0100
        /*0106*/ 	.byte	0x08
	.zero		1


	//   ....[5]....
        /*0108*/ 	.word	0x00000290
        /*010c*/ 	.word	0x000000ff
        /*0110*/ 	.word	0x00000040
        /*0114*/ 	.short	0x0100
        /*0116*/ 	.byte	0x08
	.zero		1


	//   ....[6]....
        /*0118*/ 	.word	0x000002a0
        /*011c*/ 	.word	0x000000ff
        /*0120*/ 	.word	0x00000018
        /*0124*/ 	.short	0x0100
        /*0126*/ 	.byte	0x08
	.zero		1


	//   ....[7]....
        /*0128*/ 	.word	0x000002b0
        /*012c*/ 	.word	0x000000ff
        /*0130*/ 	.word	0x00000048
        /*0134*/ 	.short	0x0100
        /*0136*/ 	.byte	0x08
	.zero		1


	//   ....[8]....
        /*0138*/ 	.word	0x000002c0
        /*013c*/ 	.word	0x000000ff
        /*0140*/ 	.word	0x00000020
        /*0144*/ 	.short	0x0100
        /*0146*/ 	.byte	0x08
	.zero		1


	//   ....[9]....
        /*0148*/ 	.word	0x000002d0
        /*014c*/ 	.word	0x000000ff
        /*0150*/ 	.word	0x00000050
        /*0154*/ 	.short	0x0100
        /*0156*/ 	.byte	0x08
	.zero		1


	//   ....[10]....
        /*0158*/ 	.word	0x000002e0
        /*015c*/ 	.word	0x000000ff
        /*0160*/ 	.word	0x00000028
        /*0164*/ 	.short	0x0100
        /*0166*/ 	.byte	0x08
	.zero		1


	//   ....[11]....
        /*0168*/ 	.word	0x000002f0
        /*016c*/ 	.word	0x000000ff
        /*0170*/ 	.word	0x00000058
        /*0174*/ 	.short	0x0100
        /*0176*/ 	.byte	0x08
	.zero		1


	//   ....[12]....
        /*0178*/ 	.word	0x000005f0
        /*017c*/ 	.word	0x000000ff
        /*0180*/ 	.word	0x00000090
        /*0184*/ 	.short	0x0100
        /*0186*/ 	.byte	0x08
	.zero		1


	//   ....[13]....
        /*0188*/ 	.word	0x00000660
        /*018c*/ 	.word	0x000000ff
        /*0190*/ 	.word	0x00000098
        /*0194*/ 	.short	0x0100
        /*0196*/ 	.byte	0x08
	.zero		1


	//   ....[14]....
        /*0198*/ 	.word	0x00000680
        /*019c*/ 	.word	0x000000ff
        /*01a0*/ 	.word	0x00000070
        /*01a4*/ 	.short	0x0100
        /*01a6*/ 	.byte	0x09
	.zero		1


	//   ....[15]....
        /*01a8*/ 	.word	0x00000690
        /*01ac*/ 	.word	0x000000ff
        /*01b0*/ 	.word	0x00000078
        /*01b4*/ 	.short	0x0100
        /*01b6*/ 	.byte	0x09
	.zero		1


	//   ....[16]....
        /*01b8*/ 	.word	0x000006a0
        /*01bc*/ 	.word	0x000000ff
        /*01c0*/ 	.word	0x00000080
        /*01c4*/ 	.short	0x0100
        /*01c6*/ 	.byte	0x09
	.zero		1


	//   ....[17]....
        /*01c8*/ 	.word	0x000006b0
        /*01cc*/ 	.word	0x000000ff
        /*01d0*/ 	.word	0x00000088
        /*01d4*/ 	.short	0x0100
        /*01d6*/ 	.byte	0x09
	.zero		1


	//   ....[18]....
        /*01d8*/ 	.word	0x000014a0
        /*01dc*/ 	.word	0x0000009d
        /*01e0*/ 	.word	0x00000000
        /*01e4*/ 	.short	0x010a
        /*01e6*/ 	.byte	0x2a
	.zero		1


	//   ....[19]....
        /*01e8*/ 	.word	0x00001640
        /*01ec*/ 	.word	0x00000003
        /*01f0*/ 	.word	0x00000000
        /*01f4*/ 	.short	0x010a
        /*01f6*/ 	.byte	0x3f
	.zero		1


	//   ....[20]....
        /*01f8*/ 	.word	0x000016a0
        /*01fc*/ 	.word	0x00000003
        /*0200*/ 	.word	0x00000000
        /*0204*/ 	.short	0x010a
        /*0206*/ 	.byte	0x3f
	.zero		1


	//   ....[21]....
        /*0208*/ 	.word	0x00001a30
        /*020c*/ 	.word	0x000000ff
        /*0210*/ 	.word	0x00000000
        /*0214*/ 	.short	0x010a
        /*0216*/ 	.byte	0x04
	.zero		1


	//   ....[22]....
        /*0218*/ 	.word	0x00001a70
        /*021c*/ 	.word	0x000000ff
        /*0220*/ 	.word	0x00000000
        /*0224*/ 	.short	0x010a
        /*0226*/ 	.byte	0x04
	.zero		1


	//   ....[23]....
        /*0228*/ 	.word	0x00001d00
        /*022c*/ 	.word	0x000000ff
        /*0230*/ 	.word	0x00000000
        /*0234*/ 	.short	0x0101
        /*0236*/ 	.byte	0x04
	.zero		1


	//   ....[24]....
        /*0238*/ 	.word	0x00001df0
        /*023c*/ 	.word	0x0000009e
        /*0240*/ 	.word	0x00000000
        /*0244*/ 	.short	0x0101
        /*0246*/ 	.byte	0x2d
	.zero		1


	//   ....[25]....
        /*0248*/ 	.word	0x00001ec0
        /*024c*/ 	.word	0x000000ff
        /*0250*/ 	.word	0x00000000
        /*0254*/ 	.short	0x0101
        /*0256*/ 	.byte	0x06
	.zero		1


	//   ....[26]....
        /*0258*/ 	.word	0x00001f70
        /*025c*/ 	.word	0x0000009d
        /*0260*/ 	.word	0x00000010
        /*0264*/ 	.short	0x010a
        /*0266*/ 	.byte	0x2a
	.zero		1


	//   ....[27]....
        /*0268*/ 	.word	0x000084f0
        /*026c*/ 	.word	0x000000a0
        /*0270*/ 	.word	0x00000000
        /*0274*/ 	.short	0x0101
        /*0276*/ 	.byte	0x2d
	.zero		1


	//   ....[28]....
        /*0278*/ 	.word	0x00008e50
        /*027c*/ 	.word	0x0000000a
        /*0280*/ 	.word	0x00000030
        /*0284*/ 	.short	0x010a
        /*0286*/ 	.byte	0x3f
	.zero		1


	//   ....[29]....
        /*0288*/ 	.word	0x000091f0
        /*028c*/ 	.word	0x00000005
        /*0290*/ 	.word	0x00000098
        /*0294*/ 	.short	0x0101
        /*0296*/ 	.byte	0x3f
	.zero		1


	//   ....[30]....
        /*0298*/ 	.word	0x00009970
        /*029c*/ 	.word	0x00000009
        /*02a0*/ 	.word	0x00000000
        /*02a4*/ 	.short	0x010a
        /*02a6*/ 	.byte	0x3f
	.zero		1


	//   ....[31]....
        /*02a8*/ 	.word	0x000099f0
        /*02ac*/ 	.word	0x00000008
        /*02b0*/ 	.word	0x00000000
        /*02b4*/ 	.short	0x010a
        /*02b6*/ 	.byte	0x3f
	.zero		1


	//   ....[32]....
        /*02b8*/ 	.word	0x00009a80
        /*02bc*/ 	.word	0x00000009
        /*02c0*/ 	.word	0x00000000
        /*02c4*/ 	.short	0x010a
        /*02c6*/ 	.byte	0x3f
	.zero		1


	//   ....[33]....
        /*02c8*/ 	.word	0x00009b10
        /*02cc*/ 	.word	0x00000008
        /*02d0*/ 	.word	0x00000000
        /*02d4*/ 	.short	0x010a
        /*02d6*/ 	.byte	0x3f
	.zero		1


	//   ....[34]....
        /*02d8*/ 	.word	0x00009ba0
        /*02dc*/ 	.word	0x0000000b
        /*02e0*/ 	.word	0x00000000
        /*02e4*/ 	.short	0x010a
        /*02e6*/ 	.byte	0x3f
	.zero		1


	//   ....[35]....
        /*02e8*/ 	.word	0x00009c30
        /*02ec*/ 	.word	0x00000003
        /*02f0*/ 	.word	0x00000000
        /*02f4*/ 	.short	0x010a
        /*02f6*/ 	.byte	0x3f
	.zero		1


	//   ....[36]....
        /*02f8*/ 	.word	0x00009c90
        /*02fc*/ 	.word	0x0000009f
        /*0300*/ 	.word	0x00000000
        /*0304*/ 	.short	0x010a
        /*0306*/ 	.byte	0x3f
	.zero		1


	//   ....[37]....
        /*0308*/ 	.word	0x00009ce0
        /*030c*/ 	.word	0x00000003
        /*0310*/ 	.word	0x00000000
        /*0314*/ 	.short	0x010a
        /*0316*/ 	.byte	0x3f
	.zero		1


	//   ....[38]....
        /*0318*/ 	.word	0x00009d40
        /*031c*/ 	.word	0x00000004
        /*0320*/ 	.word	0x00000000
        /*0324*/ 	.short	0x010a
        /*0326*/ 	.byte	0x3f
	.zero		1


	//   ....[39]....
        /*0328*/ 	.word	0x00009d90
        /*032c*/ 	.word	0x0000009f
        /*0330*/ 	.word	0x00000010
        /*0334*/ 	.short	0x010a
        /*0336*/ 	.byte	0x3f
	.zero		1


	//   ....[40]....
        /*0338*/ 	.word	0x00009e60
        /*033c*/ 	.word	0x0000000a
        /*0340*/ 	.word	0x00000030
        /*0344*/ 	.short	0x010a
        /*0346*/ 	.byte	0x3f
	.zero		1


	//   ....[41]....
        /*0348*/ 	.word	0x00009f30
        /*034c*/ 	.word	0x00000009
        /*0350*/ 	.word	0x00000000
        /*0354*/ 	.short	0x010a
        /*0356*/ 	.byte	0x3f
	.zero		1


	//   ....[42]....
        /*0358*/ 	.word	0x00009f80
        /*035c*/ 	.word	0x00000008
        /*0360*/ 	.word	0x00000000
        /*0364*/ 	.short	0x010a
        /*0366*/ 	.byte	0x3f
	.zero		1


	//   ....[43]....
        /*0368*/ 	.word	0x00009fd0
        /*036c*/ 	.word	0x00000009
        /*0370*/ 	.word	0x00000000
        /*0374*/ 	.short	0x010a
        /*0376*/ 	.byte	0x3f
	.zero		1


	//   ....[44]....
        /*0378*/ 	.word	0x0000a020
        /*037c*/ 	.word	0x00000008
        /*0380*/ 	.word	0x00000000
        /*0384*/ 	.short	0x010a
        /*0386*/ 	.byte	0x3f
	.zero		1


	//   ....[45]....
        /*0388*/ 	.word	0x0000a070
        /*038c*/ 	.word	0x0000000b
        /*0390*/ 	.word	0x00000000
        /*0394*/ 	.short	0x010a
        /*0396*/ 	.byte	0x3f
	.zero		1


	//----- nvinfo : EIATTR_NUM_MBARRIERS
	.align		4
.L_37:
        /*0398*/ 	.byte	0x03, 0x38
        /*039a*/ 	.short	0x0012


	//----- nvinfo : EIATTR_EXIT_INSTR_OFFSETS
	.align		4
        /*039c*/ 	.byte	0x04, 0x1c
        /*039e*/ 	.short	(.L_39 - .L_38)


	//   ....[0]....
.L_38:
        /*03a0*/ 	.word	0x000011c0


	//   ....[1]....
        /*03a4*/ 	.word	0x00001220


	//   ....[2]....
        /*03a8*/ 	.word	0x00008b80


	//   ....[3]....
        /*03ac*/ 	.word	0x00008bb0


	//   ....[4]....
        /*03b0*/ 	.word	0x00009c80


	//----- nvinfo : EIATTR_MAX_THREADS
	.align		4
.L_39:
        /*03b4*/ 	.byte	0x04, 0x05
        /*03b6*/ 	.short	(.L_41 - .L_40)
.L_40:
        /*03b8*/ 	.word	0x00000180
        /*03bc*/ 	.word	0x00000001
        /*03c0*/ 	.word	0x00000001


	//----- nvinfo : EIATTR_CRS_STACK_SIZE
	.align		4
.L_41:
        /*03c4*/ 	.byte	0x04, 0x1e
        /*03c6*/ 	.short	(.L_43 - .L_42)
.L_42:
        /*03c8*/ 	.word	0x00000000


	//----- nvinfo : EIATTR_CBANK_PARAM_SIZE
	.align		4
.L_43:
        /*03cc*/ 	.byte	0x03, 0x19
        /*03ce*/ 	.short	0x0470


	//----- nvinfo : EIATTR_PARAM_CBANK
	.align		4
        /*03d0*/ 	.byte	0x04, 0x0a
        /*03d2*/ 	.short	(.L_45 - .L_44)
	.align		4
.L_44:
        /*03d4*/ 	.word	index@(.nv.constant0._ZN7cutlass13device_kernelINS_4gemm6kernel13GemmUniversalIN4cute5tupleIJiiiiEEENS1_10collective13CollectiveMmaINS1_34MainloopSm90TmaGmmaWarpSpecializedILi6ENS5_IJNS4_1CILi1EEESB_SB_EEENS1_32KernelTmaWarpSpecializedPingpongEEENS5_IJNSA_ILi64EEENSA_ILi256EEENSA_ILi32EEEEEEfNS5_IJlSB_lEEEfSJ_NS4_8TiledMMAINS4_8MMA_AtomIJNS4_4SM904GMMA30MMA_64x256x8_F32TF32TF32_SS_TNILNSN_7ScaleInE1ELSP_1EEEEEENS4_6LayoutISC_NS5_IJNSA_ILi0EEEST_ST_EEEEENS5_IJNS4_10UnderscoreESW_SW_EEEEENS4_13SM90_TMA_LOADENS4_14ComposedLayoutINS4_7SwizzleILi3ELi4ELi3EEENS4_18smem_ptr_flag_bitsILi32EEENSS_INS5_IJNSA_ILi8EEESH_EEENS5_IJSH_SB_EEEEEEEvNS4_8identityESZ_S19_vS1A_EENS_8epilogue10collective6detail29Sm90TmaWarpSpecializedAdapterINS1D_15DefaultEpilogueIfSJ_SJ_NS1C_6thread17LinearCombinationIfLi1EffLNS1H_9ScaleType4KindE0ELNS_15FloatRoundStyleE2EfEENS1_15EpilogueDefaultEEEEEvvEEEEvNT_6ParamsE)
        /*03d8*/ 	.short	0x0210
        /*03da*/ 	.short	0x0470


	//----- nvinfo : EIATTR_SW_WAR
	.align		4
.L_45:
        /*03dc*/ 	.byte	0x04, 0x36
        /*03de*/ 	.short	(.L_47 - .L_46)
.L_46:
        /*03e0*/ 	.word	0x00000008
.L_47:


//--------------------- .nv.callgraph             --------------------------
	.section	.nv.callgraph,"",@"SHT_CUDA_CALLGRAPH"
	.align	4
	.sectionentsize	8
	.align		4
        /*0000*/ 	.word	0x00000000
	.align		4
        /*0004*/ 	.word	0xffffffff
	.align		4
        /*0008*/ 	.word	index@(_ZN7cutlass13device_kernelINS_4gemm6kernel13GemmUniversalIN4cute5tupleIJiiiiEEENS1_10collective13CollectiveMmaINS1_34MainloopSm90TmaGmmaWarpSpecializedILi6ENS5_IJNS4_1CILi1EEESB_SB_EEENS1_32KernelTmaWarpSpecializedPingpongEEENS5_IJNSA_ILi64EEENSA_ILi256EEENSA_ILi32EEEEEEfNS5_IJlSB_lEEEfSJ_NS4_8TiledMMAINS4_8MMA_AtomIJNS4_4SM904GMMA30MMA_64x256x8_F32TF32TF32_SS_TNILNSN_7ScaleInE1ELSP_1EEEEEENS4_6LayoutISC_NS5_IJNSA_ILi0EEEST_ST_EEEEENS5_IJNS4_10UnderscoreESW_SW_EEEEENS4_13SM90_TMA_LOADENS4_14ComposedLayoutINS4_7SwizzleILi3ELi4ELi3EEENS4_18smem_ptr_flag_bitsILi32EEENSS_INS5_IJNSA_ILi8EEESH_EEENS5_IJSH_SB_EEEEEEEvNS4_8identityESZ_S19_vS1A_EENS_8epilogue10collective6detail29Sm90TmaWarpSpecializedAdapterINS1D_15DefaultEpilogueIfSJ_SJ_NS1C_6thread17LinearCombinationIfLi1EffLNS1H_9ScaleType4KindE0ELNS_15FloatRoundStyleE2EfEENS1_15EpilogueDefaultEEEEEvvEEEEvNT_6ParamsE)
	.align		4
        /*000c*/ 	.word	index@(__assertfail)
	.align		4
        /*0010*/ 	.word	0x00000000
	.align		4
        /*0014*/ 	.word	0xfffffffe
	.align		4
        /*0018*/ 	.word	0x00000000
	.align		4
        /*001c*/ 	.word	0xfffffffd
	.align		4
        /*0020*/ 	.word	0x00000000
	.align		4
        /*0024*/ 	.word	0xfffffffc


//--------------------- .nv.constant4             --------------------------
	.section	.nv.constant4,"a",@progbits
	.align	8
	.align		8
.nv.constant4:
        /*0000*/ 	.dword	__assertfail
	.align		8
        /*0008*/ 	.dword	__unnamed_1
	.align		8
        /*0010*/ 	.dword	_ZN40_INTERNAL_e3e7be32_4_k_cu_2d4ecd75_205714cuda3std3__45__cpo5beginE
	.align		8
        /*0018*/ 	.dword	_ZN40_INTERNAL_e3e7be32_4_k_cu_2d4ecd75_205714cuda3std3__45__cpo3endE
	.align		8
        /*0020*/ 	.dword	_ZN40_INTERNAL_e3e7be32_4_k_cu_2d4ecd75_205714cuda3std3__45__cpo6cbeginE
	.align		8
        /*0028*/ 	.dword	_ZN40_INTERNAL_e3e7be32_4_k_cu_2d4ecd75_205714cuda3std3__45__cpo4cendE
	.align		8
        /*0030*/ 	.dword	_ZN40_INTERNAL_e3e7be32_4_k_cu_2d4ecd75_205714cuda3std3__442_GLOBAL__N__e3e7be32_4_k_cu_2d4ecd75_205716ignoreE
	.align		8
        /*0038*/ 	.dword	_ZN40_INTERNAL_e3e7be32_4_k_cu_2d4ecd75_205714cuda3std3__419piecewise_constructE
	.align		8
        /*0040*/ 	.dword	_ZN40_INTERNAL_e3e7be32_4_k_cu_2d4ecd75_205714cuda3std3__48in_placeE
	.align		8
        /*0048*/ 	.dword	_ZN40_INTERNAL_e3e7be32_4_k_cu_2d4ecd75_205714cuda3std6ranges3__45__cpo4swapE
	.align		8
        /*0050*/ 	.dword	_ZN40_INTERNAL_e3e7be32_4_k_cu_2d4ecd75_205714cuda3std6ranges3__45__cpo9iter_moveE
	.align		8
        /*0058*/ 	.dword	_ZN40_INTERNAL_e3e7be32_4_k_cu_2d4ecd75_205714cute7productE
	.align		8
        /*0060*/ 	.dword	_ZN40_INTERNAL_e3e7be32_4_k_cu_2d4ecd75_205714cute1_E
	.align		8
        /*0068*/ 	.dword	$str$22
	.align		8
        /*0070*/ 	.dword	$str$23


//--------------------- .text._ZN7cutlass13device_kernelINS_4gemm6kernel13GemmUniversalIN4cute5tupleIJiiiiEEENS1_10collective13CollectiveMmaINS1_34MainloopSm90TmaGmmaWarpSpecializedILi6ENS5_IJNS4_1CILi1EEESB_SB_EEENS1_32KernelTmaWarpSpecializedPingpongEEENS5_IJNSA_ILi64EEENSA_ILi256EEENSA_ILi32EEEEEEfNS5_IJlSB_lEEEfSJ_NS4_8TiledMMAINS4_8MMA_AtomIJNS4_4SM904GMMA30MMA_64x256x8_F32TF32TF32_SS_TNILNSN_7ScaleInE1ELSP_1EEEEEENS4_6LayoutISC_NS5_IJNSA_ILi0EEEST_ST_EEEEENS5_IJNS4_10UnderscoreESW_SW_EEEEENS4_13SM90_TMA_LOADENS4_14ComposedLayoutINS4_7SwizzleILi3ELi4ELi3EEENS4_18smem_ptr_flag_bitsILi32EEENSS_INS5_IJNSA_ILi8EEESH_EEENS5_IJSH_SB_EEEEEEEvNS4_8identityESZ_S19_vS1A_EENS_8epilogue10collective6detail29Sm90TmaWarpSpecializedAdapterINS1D_15DefaultEpilogueIfSJ_SJ_NS1C_6thread17LinearCombinationIfLi1EffLNS1H_9ScaleType4KindE0ELNS_15FloatRoundStyleE2EfEENS1_15EpilogueDefaultEEEEEvvEEEEvNT_6ParamsE --------------------------
	.section	.text._ZN7cutlass13device_kernelINS_4gemm6kernel13GemmUniversalIN4cute5tupleIJiiiiEEENS1_10collective13CollectiveMmaINS1_34MainloopSm90TmaGmmaWarpSpecializedILi6ENS5_IJNS4_1CILi1EEESB_SB_EEENS1_32KernelTmaWarpSpecializedPingpongEEENS5_IJNSA_ILi64EEENSA_ILi256EEENSA_ILi32EEEEEEfNS5_IJlSB_lEEEfSJ_NS4_8TiledMMAINS4_8MMA_AtomIJNS4_4SM904GMMA30MMA_64x256x8_F32TF32TF32_SS_TNILNSN_7ScaleInE1ELSP_1EEEEEENS4_6LayoutISC_NS5_IJNSA_ILi0EEEST_ST_EEEEENS5_IJNS4_10UnderscoreESW_SW_EEEEENS4_13SM90_TMA_LOADENS4_14ComposedLayoutINS4_7SwizzleILi3ELi4ELi3EEENS4_18smem_ptr_flag_bitsILi32EEENSS_INS5_IJNSA_ILi8EEESH_EEENS5_IJSH_SB_EEEEEEEvNS4_8identityESZ_S19_vS1A_EENS_8epilogue10collective6detail29Sm90TmaWarpSpecializedAdapterINS1D_15DefaultEpilogueIfSJ_SJ_NS1C_6thread17LinearCombinationIfLi1EffLNS1H_9ScaleType4KindE0ELNS_15FloatRoundStyleE2EfEENS1_15EpilogueDefaultEEEEEvvEEEEvNT_6ParamsE,"ax",@progbits
	.align	128
.text._ZN7cutlass13device_kernelINS_4gemm6kernel13GemmUniversalIN4cute5tupleIJiiiiEEENS1_10collective13CollectiveMmaINS1_34MainloopSm90TmaGmmaWarpSpecializedILi6ENS5_IJNS4_1CILi1EEESB_SB_EEENS1_32KernelTmaWarpSpecializedPingpongEEENS5_IJNSA_ILi64EEENSA_ILi256EEENSA_ILi32EEEEEEfNS5_IJlSB_lEEEfSJ_NS4_8TiledMMAINS4_8MMA_AtomIJNS4_4SM904GMMA30MMA_64x256x8_F32TF32TF32_SS_TNILNSN_7ScaleInE1ELSP_1EEEEEENS4_6LayoutISC_NS5_IJNSA_ILi0EEEST_ST_EEEEENS5_IJNS4_10UnderscoreESW_SW_EEEEENS4_13SM90_TMA_LOADENS4_14ComposedLayoutINS4_7SwizzleILi3ELi4ELi3EEENS4_18smem_ptr_flag_bitsILi32EEENSS_INS5_IJNSA_ILi8EEESH_EEENS5_IJSH_SB_EEEEEEEvNS4_8identityESZ_S19_vS1A_EENS_8epilogue10collective6detail29Sm90TmaWarpSpecializedAdapterINS1D_15DefaultEpilogueIfSJ_SJ_NS1C_6thread17LinearCombinationIfLi1EffLNS1H_9ScaleType4KindE0ELNS_15FloatRoundStyleE2EfEENS1_15EpilogueDefaultEEEEEvvEEEEvNT_6ParamsE:
        .type           _ZN7cutlass13device_kernelINS_4gemm6kernel13GemmUniversalIN4cute5tupleIJiiiiEEENS1_10collective13CollectiveMmaINS1_34MainloopSm90TmaGmmaWarpSpecializedILi6ENS5_IJNS4_1CILi1EEESB_SB_EEENS1_32KernelTmaWarpSpecializedPingpongEEENS5_IJNSA_ILi64EEENSA_ILi256EEENSA_ILi32EEEEEEfNS5_IJlSB_lEEEfSJ_NS4_8TiledMMAINS4_8MMA_AtomIJNS4_4SM904GMMA30MMA_64x256x8_F32TF32TF32_SS_TNILNSN_7ScaleInE1ELSP_1EEEEEENS4_6LayoutISC_NS5_IJNSA_ILi0EEEST_ST_EEEEENS5_IJNS4_10UnderscoreESW_SW_EEEEENS4_13SM90_TMA_LOADENS4_14ComposedLayoutINS4_7SwizzleILi3ELi4ELi3EEENS4_18smem_ptr_flag_bitsILi32EEENSS_INS5_IJNSA_ILi8EEESH_EEENS5_IJSH_SB_EEEEEEEvNS4_8identityESZ_S19_vS1A_EENS_8epilogue10collective6detail29Sm90TmaWarpSpecializedAdapterINS1D_15DefaultEpilogueIfSJ_SJ_NS1C_6thread17LinearCombinationIfLi1EffLNS1H_9ScaleType4KindE0ELNS_15FloatRoundStyleE2EfEENS1_15EpilogueDefaultEEEEEvvEEEEvNT_6ParamsE,@function
        .size           _ZN7cutlass13device_kernelINS_4gemm6kernel13GemmUniversalIN4cute5tupleIJiiiiEEENS1_10collective13CollectiveMmaINS1_34MainloopSm90TmaGmmaWarpSpecializedILi6ENS5_IJNS4_1CILi1EEESB_SB_EEENS1_32KernelTmaWarpSpecializedPingpongEEENS5_IJNSA_ILi64EEENSA_ILi256EEENSA_ILi32EEEEEEfNS5_IJlSB_lEEEfSJ_NS4_8TiledMMAINS4_8MMA_AtomIJNS4_4SM904GMMA30MMA_64x256x8_F32TF32TF32_SS_TNILNSN_7ScaleInE1ELSP_1EEEEEENS4_6LayoutISC_NS5_IJNSA_ILi0EEEST_ST_EEEEENS5_IJNS4_10UnderscoreESW_SW_EEEEENS4_13SM90_TMA_LOADENS4_14ComposedLayoutINS4_7SwizzleILi3ELi4ELi3EEENS4_18smem_ptr_flag_bitsILi32EEENSS_INS5_IJNSA_ILi8EEESH_EEENS5_IJSH_SB_EEEEEEEvNS4_8identityESZ_S19_vS1A_EENS_8epilogue10collective6detail29Sm90TmaWarpSpecializedAdapterINS1D_15DefaultEpilogueIfSJ_SJ_NS1C_6thread17LinearCombinationIfLi1EffLNS1H_9ScaleType4KindE0ELNS_15FloatRoundStyleE2EfEENS1_15EpilogueDefaultEEEEEvvEEEEvNT_6ParamsE,(.L_x_329 - _ZN7cutlass13device_kernelINS_4gemm6kernel13GemmUniversalIN4cute5tupleIJiiiiEEENS1_10collective13CollectiveMmaINS1_34MainloopSm90TmaGmmaWarpSpecializedILi6ENS5_IJNS4_1CILi1EEESB_SB_EEENS1_32KernelTmaWarpSpecializedPingpongEEENS5_IJNSA_ILi64EEENSA_ILi256EEENSA_ILi32EEEEEEfNS5_IJlSB_lEEEfSJ_NS4_8TiledMMAINS4_8MMA_AtomIJNS4_4SM904GMMA30MMA_64x256x8_F32TF32TF32_SS_TNILNSN_7ScaleInE1ELSP_1EEEEEENS4_6LayoutISC_NS5_IJNSA_ILi0EEEST_ST_EEEEENS5_IJNS4_10UnderscoreESW_SW_EEEEENS4_13SM90_TMA_LOADENS4_14ComposedLayoutINS4_7SwizzleILi3ELi4ELi3EEENS4_18smem_ptr_flag_bitsILi32EEENSS_INS5_IJNSA_ILi8EEESH_EEENS5_IJSH_SB_EEEEEEEvNS4_8identityESZ_S19_vS1A_EENS_8epilogue10collective6detail29Sm90TmaWarpSpecializedAdapterINS1D_15DefaultEpilogueIfSJ_SJ_NS1C_6thread17LinearCombinationIfLi1EffLNS1H_9ScaleType4KindE0ELNS_15FloatRoundStyleE2EfEENS1_15EpilogueDefaultEEEEEvvEEEEvNT_6ParamsE)
        .other          _ZN7cutlass13device_kernelINS_4gemm6kernel13GemmUniversalIN4cute5tupleIJiiiiEEENS1_10collective13CollectiveMmaINS1_34MainloopSm90TmaGmmaWarpSpecializedILi6ENS5_IJNS4_1CILi1EEESB_SB_EEENS1_32KernelTmaWarpSpecializedPingpongEEENS5_IJNSA_ILi64EEENSA_ILi256EEENSA_ILi32EEEEEEfNS5_IJlSB_lEEEfSJ_NS4_8TiledMMAINS4_8MMA_AtomIJNS4_4SM904GMMA30MMA_64x256x8_F32TF32TF32_SS_TNILNSN_7ScaleInE1ELSP_1EEEEEENS4_6LayoutISC_NS5_IJNSA_ILi0EEEST_ST_EEEEENS5_IJNS4_10UnderscoreESW_SW_EEEEENS4_13SM90_TMA_LOADENS4_14ComposedLayoutINS4_7SwizzleILi3ELi4ELi3EEENS4_18smem_ptr_flag_bitsILi32EEENSS_INS5_IJNSA_ILi8EEESH_EEENS5_IJSH_SB_EEEEEEEvNS4_8identityESZ_S19_vS1A_EENS_8epilogue10collective6detail29Sm90TmaWarpSpecializedAdapterINS1D_15DefaultEpilogueIfSJ_SJ_NS1C_6thread17LinearCombinationIfLi1EffLNS1H_9ScaleType4KindE0ELNS_15FloatRoundStyleE2EfEENS1_15EpilogueDefaultEEEEEvvEEEEvNT_6ParamsE,@"STO_CUDA_ENTRY STV_DEFAULT"
_ZN7cutlass13device_kernelINS_4gemm6kernel13GemmUniversalIN4cute5tupleIJiiiiEEENS1_10collective13CollectiveMmaINS1_34MainloopSm90TmaGmmaWarpSpecializedILi6ENS5_IJNS4_1CILi1EEESB_SB_EEENS1_32KernelTmaWarpSpecializedPingpongEEENS5_IJNSA_ILi64EEENSA_ILi256EEENSA_ILi32EEEEEEfNS5_IJlSB_lEEEfSJ_NS4_8TiledMMAINS4_8MMA_AtomIJNS4_4SM904GMMA30MMA_64x256x8_F32TF32TF32_SS_TNILNSN_7ScaleInE1ELSP_1EEEEEENS4_6LayoutISC_NS5_IJNSA_ILi0EEEST_ST_EEEEENS5_IJNS4_10UnderscoreESW_SW_EEEEENS4_13SM90_TMA_LOADENS4_14ComposedLayoutINS4_7SwizzleILi3ELi4ELi3EEENS4_18smem_ptr_flag_bitsILi32EEENSS_INS5_IJNSA_ILi8EEESH_EEENS5_IJSH_SB_EEEEEEEvNS4_8identityESZ_S19_vS1A_EENS_8epilogue10collective6detail29Sm90TmaWarpSpecializedAdapterINS1D_15DefaultEpilogueIfSJ_SJ_NS1C_6thread17LinearCombinationIfLi1EffLNS1H_9ScaleType4KindE0ELNS_15FloatRoundStyleE2EfEENS1_15EpilogueDefaultEEEEEvvEEEEvNT_6ParamsE:
[----:B------:R-:W0:Y:S02]  /*0000*/  LDC R1, c[0x0][0x28] ;  /* 0x00000a00ff017b82 */ /* 0x000e240000000800 */
[----:B0-----:R-:W-:Y:S01]  /*0010*/  VIADD R1, R1, 0xfffffff8 ;  /* 0xfffffff801017836 */ /* 0x001fe20000000000 */
[----:B------:R-:W0:Y:S01]  /*0020*/  S2R R4, SR_TID.X ;  /* 0x0000000000047919 */ /* 0x000e220000002100 */
[----:B------:R-:W-:Y:S01]  /*0030*/  ELECT P0, URZ, PT ;  /* 0x00000000003f782f */ /* 0x000fe20003800000 */
[----:B------:R-:W-:Y:S01]  /*0040*/  BSSY B0, `(.L_x_0) ;  /* 0x000000f000007945 */ /* 0x000fe20003800000 */
[--C-:B0-----:R-:W-:Y:S02]  /*0050*/  SHF.R.U32.HI R0, RZ, 0x5, R4.reuse ;  /* 0x00000005ff007819 */ /* 0x101fe40000011604 */
[----:B------:R-:W-:-:S03]  /*0060*/  SHF.R.U32.HI R5, RZ, 0x7, R4 ;  /* 0x00000007ff057819 */ /* 0x000fc60000011604 */
[----:B------:R-:W0:Y:S04]  /*0070*/  SHFL.IDX PT, R2, R0, RZ, 0x1f ;  /* 0x00001fff00027589 */ /* 0x000e2800000e0000 */
[----:B------:R1:W2:Y:S01]  /*0080*/  SHFL.IDX PT, R8, R5, RZ, 0x1f ;  /* 0x00001fff05087589 */ /* 0x0002a200000e0000 */
[----:B0-----:R-:W-:-:S13]  /*0090*/  ISETP.NE.OR P0, PT, R2, RZ, !P0 ;  /* 0x000000ff0200720c */ /* 0x001fda0004705670 */
[----:B-12---:R-:W-:Y:S05]  /*00a0*/  @P0 BRA `(.L_x_1) ;  /* 0x0000000000200947 */ /* 0x006fea0003800000 */
[----:B------:R-:W-:Y:S02]  /*00b0*/  ULDC.64 UR4, c[0x0][0x198] ;  /* 0x0000660000047ab9 */ /* 0x000fe40000000a00 */
[----:B------:R-:W-:Y:S02]  /*00c0*/  UIADD3 UR6, UP0, UR4, 0xf0, URZ ;  /* 0x000000f004067890 */ /* 0x000fe4000ff1e03f */
[----:B------:R-:W-:Y:S02]  /*00d0*/  UIADD3 UR4, UP1, UR4, 0x1f0, URZ ;  /* 0x000001f004047890 */ /* 0x000fe4000ff3e03f */
[----:B------:R-:W-:Y:S02]  /*00e0*/  UIADD3.X UR7, URZ, UR5, URZ, UP0, !UPT ;  /* 0x000000053f077290 */ /* 0x000fe400087fe43f */
[----:B------:R-:W-:-:S07]  /*00f0*/  UIADD3.X UR5, URZ, UR5, URZ, UP1, !UPT ;  /* 0x000000053f057290 */ /* 0x000fce0008ffe43f */
[----:B------:R0:W-:Y:S02]  /*0100*/  UTMACCTL.PF [UR6] ;  /* 0x00000000060079b9 */ /* 0x0001e40008040000 */
[----:B------:R0:W-:Y:S02]  /*0110*/  UTMACCTL.PF [UR4] ;  /* 0x00000000040079b9 */ /* 0x0001e40008040000 */
[----:B0-----:R-:W-:Y:S01]  /*0120*/  NOP ;  /* 0x0000000000007918 */ /* 0x001fe20000000000 */
.L_x_1:
[----:B------:R-:W-:Y:S05]  /*0130*/  BSYNC B0 ;  /* 0x0000000000007941 */ /* 0x000fea0003800000 */
.L_x_0:
[----:B------:R-:W0:Y:S02]  /*0140*/  SHFL.IDX PT, R3, R0, RZ, 0x1f ;  /* 0x00001fff00037589 */ /* 0x000e2400000e0000 */
[----:B0-----:R-:W-:-:S13]  /*0150*/  ISETP.NE.AND P0, PT, R3, RZ, PT ;  /* 0x000000ff0300720c */ /* 0x001fda0003f05270 */
[----:B------:R-:W-:Y:S05]  /*0160*/  @P0 BRA `(.L_x_2) ;  /* 0x0000000000680947 */ /* 0x000fea0003800000 */
[----:B------:R-:W0:Y:S01]  /*0170*/  S2UR UR8, SR_CgaCtaId ;  /* 0x00000000000879c3 */ /* 0x000e220000008800 */
[----:B------:R-:W-:Y:S01]  /*0180*/  UMOV UR4, 0x400 ;  /* 0x0000040000047882 */ /* 0x000fe20000000000 */
[----:B------:R-:W-:Y:S01]  /*0190*/  UMOV UR5, 0x1 ;  /* 0x0000000100057882 */ /* 0x000fe20000000000 */
[----:B------:R-:W-:Y:S01]  /*01a0*/  UMOV UR6, 0x80 ;  /* 0x0000008000067882 */ /* 0x000fe20000000000 */
[----:B------:R-:W-:Y:S01]  /*01b0*/  ELECT P0, URZ, PT ;  /* 0x00000000003f782f */ /* 0x000fe20003800000 */
[----:B------:R-:W-:-:S04]  /*01c0*/  UIADD3 UR6, -UR6, 0x100000, URZ ;  /* 0x0010000006067890 */ /* 0x000fc8000fffe13f */
[----:B------:R-:W-:Y:S02]  /*01d0*/  USHF.L.U32 UR7, UR6, 0xb, URZ ;  /* 0x0000000b06077899 */ /* 0x000fe4000800063f */
[----:B------:R-:W-:Y:S02]  /*01e0*/  USHF.L.U32 UR6, UR6, 0x1, URZ ;  /* 0x0000000106067899 */ /* 0x000fe4000800063f */
[----:B0-----:R-:W-:Y:S02]  /*01f0*/  ULEA UR8, UR8, UR4, 0x18 ;  /* 0x0000000408087291 */ /* 0x001fe4000f8ec03f */
[----:B------:R-:W-:-:S04]  /*0200*/  UIADD3 UR4, -UR5, 0x100000, URZ ;  /* 0x0010000005047890 */ /* 0x000fc8000fffe13f */
[----:B------:R-:W-:Y:S02]  /*0210*/  USHF.L.U32 UR5, UR4, 0xb, URZ ;  /* 0x0000000b04057899 */ /* 0x000fe4000800063f */
[----:B------:R-:W-:Y:S01]  /*0220*/  USHF.L.U32 UR4, UR4, 0x1, URZ ;  /* 0x0000000104047899 */ /* 0x000fe2000800063f */
[----:B------:R-:W0:Y:S11]  /*0230*/  FENCE.VIEW.ASYNC.S ;  /* 0x00000000000073c6 */ /* 0x000e360000000000 */
[----:B0-----:R0:W1:Y:S01]  /*0240*/  SYNCS.EXCH.64 URZ, [UR8], UR4 ;  /* 0x00000004083f75b2 */ /* 0x0010620008000100 */
[----:B------:R0:W2:Y:S01]  /*0250*/  SYNCS.EXCH.64 URZ, [UR8+0x30], UR6 ;  /* 0x00003006083f75b2 */ /* 0x0000a20008000100 */
[----:B------:R0:W3:Y:S01]  /*0260*/  SYNCS.EXCH.64 URZ, [UR8+0x8], UR4 ;  /* 0x00000804083f75b2 */ /* 0x0000e20008000100 */
[----:B------:R0:W4:Y:S01]  /*0270*/  SYNCS.EXCH.64 URZ, [UR8+0x38], UR6 ;  /* 0x00003806083f75b2 */ /* 0x0001220008000100 */
[----:B------:R0:W0:Y:S01]  /*0280*/  SYNCS.EXCH.64 URZ, [UR8+0x10], UR4 ;  /* 0x00001004083f75b2 */ /* 0x0000220008000100 */
[----:B------:R0:W0:Y:S01]  /*0290*/  SYNCS.EXCH.64 URZ, [UR8+0x40], UR6 ;  /* 0x00004006083f75b2 */ /* 0x0000220008000100 */
[----:B------:R0:W0:Y:S01]  /*02a0*/  SYNCS.EXCH.64 URZ, [UR8+0x18], UR4 ;  /* 0x00001804083f75b2 */ /* 0x0000220008000100 */
[----:B------:R0:W0:Y:S01]  /*02b0*/  SYNCS.EXCH.64 URZ, [UR8+0x48], UR6 ;  /* 0x00004806083f75b2 */ /* 0x0000220008000100 */
[----:B------:R0:W0:Y:S01]  /*02c0*/  SYNCS.EXCH.64 URZ, [UR8+0x20], UR4 ;  /* 0x00002004083f75b2 */ /* 0x0000220008000100 */
[----:B------:R0:W0:Y:S01]  /*02d0*/  SYNCS.EXCH.64 URZ, [UR8+0x50], UR6 ;  /* 0x00005006083f75b2 */ /* 0x0000220008000100 */
[----:B------:R0:W0:Y:S01]  /*02e0*/  SYNCS.EXCH.64 URZ, [UR8+0x28], UR4 ;  /* 0x00002804083f75b2 */ /* 0x0000220008000100 */
[----:B------:R0:W0:Y:S01]  /*02f0*/  SYNCS.EXCH.64 URZ, [UR8+0x58], UR6 ;  /* 0x00005806083f75b2 */ /* 0x0000220008000100 */
[----:B------:R-:W-:Y:S01]  /*0300*/  NOP ;  /* 0x0000000000007918 */ /* 0x000fe20000000000 */
.L_x_2:
[----:B------:R-:W5:Y:S01]  /*0310*/  SHFL.IDX PT, R6, R0, RZ, 0x1f ;  /* 0x00001fff00067589 */ /* 0x000f6200000e0000 */
[----:B------:R-:W-:Y:S01]  /*0320*/  ELECT P0, URZ, PT ;  /* 0x00000000003f782f */ /* 0x000fe20003800000 */
[----:B------:R-:W-:Y:S01]  /*0330*/  NOP ;  /* 0x0000000000007918 */ /* 0x000fe20000000000 */
[----:B------:R-:W-:Y:S01]  /*0340*/  ELECT P1, URZ, PT ;  /* 0x00000000003f782f */ /* 0x000fe20003820000 */
[----:B------:R-:W1:Y:S01]  /*0350*/  SHFL.IDX PT, R3, R0, RZ, 0x1f ;  /* 0x00001fff00037589 */ /* 0x000e6200000e0000 */
[----:B0-----:R-:W-:Y:S01]  /*0360*/  UMOV UR4, 0x20 ;  /* 0x0000002000047882 */ /* 0x001fe20000000000 */
[----:B------:R-:W-:Y:S01]  /*0370*/  UMOV UR11, 0x80 ;  /* 0x00000080000b7882 */ /* 0x000fe20000000000 */
[----:B------:R-:W-:Y:S01]  /*0380*/  NOP ;  /* 0x0000000000007918 */ /* 0x000fe20000000000 */
[C---:B------:R-:W-:Y:S01]  /*0390*/  VIADD R33, R8.reuse, 0xffffffff ;  /* 0xffffffff08217836 */ /* 0x040fe20000000000 */
[----:B------:R-:W0:Y:S01]  /*03a0*/  SHFL.IDX PT, R5, R5, RZ, 0x1f ;  /* 0x00001fff05057589 */ /* 0x000e2200000e0000 */
[----:B------:R-:W-:Y:S01]  /*03b0*/  ULDC.64 UR36, c[0x0][0x208] ;  /* 0x0000820000247ab9 */ /* 0x000fe20000000a00 */
[----:B------:R-:W-:-:S02]  /*03c0*/  ISETP.NE.AND P2, PT, R8, RZ, PT ;  /* 0x000000ff0800720c */ /* 0x000fc40003f45270 */
[----:B------:R-:W-:Y:S02]  /*03d0*/  ISETP.GE.U32.AND P3, PT, R33, 0x2, PT ;  /* 0x000000022100780c */ /* 0x000fe40003f66070 */
[----:B-----5:R-:W-:Y:S02]  /*03e0*/  ISETP.NE.OR P0, PT, R6, RZ, !P0 ;  /* 0x000000ff0600720c */ /* 0x020fe40004705670 */
[----:B-1----:R-:W-:Y:S02]  /*03f0*/  ISETP.NE.OR P1, PT, R3, RZ, !P1 ;  /* 0x000000ff0300720c */ /* 0x002fe40004f25670 */
[----:B------:R-:W-:-:S04]  /*0400*/  SHF.R.S32.HI R3, RZ, 0x1f, R2 ;  /* 0x0000001fff037819 */ /* 0x000fc80000011402 */
[----:B------:R-:W-:-:S05]  /*0410*/  LEA.HI R3, R3, R2, RZ, 0x2 ;  /* 0x0000000203037211 */ /* 0x000fca00078f10ff */
[----:B------:R-:W-:Y:S01]  /*0420*/  VOTEU.ALL UP0, P0 ;  /* 0x00000000003f7886 */ /* 0x000fe20000000000 */
[----:B------:R-:W-:Y:S01]  /*0430*/  LOP3.LUT R3, R3, 0xfffffffc, RZ, 0xc0, !PT ;  /* 0xfffffffc03037812 */ /* 0x000fe200078ec0ff */
[----:B------:R-:W-:-:S03]  /*0440*/  VOTEU.ALL UP1, P1 ;  /* 0x00000000003f7886 */ /* 0x000fc60000820000 */
[----:B------:R-:W1:Y:S01]  /*0450*/  @!UP0 S2UR UR7, SR_CgaCtaId ;  /* 0x00000000000789c3 */ /* 0x000e620000008800 */
[----:B------:R-:W-:Y:S01]  /*0460*/  @!UP0 UMOV UR6, 0x400 ;  /* 0x0000040000068882 */ /* 0x000fe20000000000 */
[----:B------:R-:W-:-:S04]  /*0470*/  @!UP0 UIADD3 UR4, -UR4, 0x100000, URZ ;  /* 0x0010000004048890 */ /* 0x000fc8000fffe13f */
[----:B------:R-:W-:Y:S02]  /*0480*/  @!UP0 USHF.L.U32 UR5, UR4, 0xb, URZ ;  /* 0x0000000b04058899 */ /* 0x000fe4000800063f */
[----:B------:R-:W-:Y:S01]  /*0490*/  @!UP0 USHF.L.U32 UR4, UR4, 0x1, URZ ;  /* 0x0000000104048899 */ /* 0x000fe2000800063f */
[----:B------:R-:W-:Y:S01]  /*04a0*/  IMAD.IADD R0, R2, 0x1, -R3 ;  /* 0x0000000102007824 */ /* 0x000fe200078e0a03 */
[----:B------:R-:W-:Y:S01]  /*04b0*/  @!UP1 UMOV UR9, 0x400 ;  /* 0x0000040000099882 */ /* 0x000fe20000000000 */
[----:B------:R-:W-:Y:S01]  /*04c0*/  VOTEU.ALL UP2, P1 ;  /* 0x00000000003f7886 */ /* 0x000fe20000840000 */
[----:B------:R-:W-:Y:S01]  /*04d0*/  VOTEU.ALL UP3, P1 ;  /* 0x00000000003f7886 */ /* 0x000fe20000860000 */
[----:B------:R-:W-:Y:S01]  /*04e0*/  VOTEU.ALL UP4, P1 ;  /* 0x00000000003f7886 */ /* 0x000fe20000880000 */
[----:B------:R-:W5:Y:S01]  /*04f0*/  @!UP1 S2UR UR10, SR_CgaCtaId ;  /* 0x00000000000a99c3 */ /* 0x000f620000008800 */
[----:B------:R-:W-:Y:S01]  /*0500*/  VOTEU.ALL UP5, P1 ;  /* 0x00000000003f7886 */ /* 0x000fe200008a0000 */
[----:B------:R-:W-:-:S04]  /*0510*/  SHF.R.S32.HI R3, RZ, 0x1f, R4 ;  /* 0x0000001fff037819 */ /* 0x000fc80000011404 */
[----:B------:R-:W-:-:S04]  /*0520*/  LEA.HI R3, R3, R4, RZ, 0x7 ;  /* 0x0000000403037211 */ /* 0x000fc800078f38ff */
[----:B------:R-:W-:-:S05]  /*0530*/  LOP3.LUT R3, R3, 0xffffff80, RZ, 0xc0, !PT ;  /* 0xffffff8003037812 */ /* 0x000fca00078ec0ff */
[----:B------:R-:W-:Y:S01]  /*0540*/  IMAD.IADD R3, R4, 0x1, -R3 ;  /* 0x0000000104037824 */ /* 0x000fe200078e0a03 */
[----:B-1----:R-:W-:Y:S02]  /*0550*/  @!UP0 ULEA UR8, UR7, UR6, 0x18 ;  /* 0x0000000607088291 */ /* 0x002fe4000f8ec03f */
[----:B------:R-:W-:-:S04]  /*0560*/  @!UP1 UIADD3 UR6, -UR11, 0x100000, URZ ;  /* 0x001000000b069890 */ /* 0x000fc8000fffe13f */
[----:B------:R-:W-:Y:S02]  /*0570*/  @!UP1 USHF.L.U32 UR7, UR6, 0xb, URZ ;  /* 0x0000000b06079899 */ /* 0x000fe4000800063f */
[----:B------:R-:W-:Y:S01]  /*0580*/  @!UP1 USHF.L.U32 UR6, UR6, 0x1, URZ ;  /* 0x0000000106069899 */ /* 0x000fe2000800063f */
[----:B------:R-:W-:Y:S01]  /*0590*/  VOTEU.ALL UP0, P0 ;  /* 0x00000000003f7886 */ /* 0x000fe20000000000 */
[----:B-----5:R-:W-:Y:S01]  /*05a0*/  @!UP1 ULEA UR9, UR10, UR9, 0x18 ;  /* 0x000000090a099291 */ /* 0x020fe2000f8ec03f */
[----:B------:R-:W-:Y:S02]  /*05b0*/  VOTEU.ALL UP1, P0 ;  /* 0x00000000003f7886 */ /* 0x000fe40000020000 */
[----:B------:R-:W-:Y:S01]  /*05c0*/  ULDC.64 UR10, c[0x0][0x598] ;  /* 0x00016600000a7ab9 */ /* 0x000fe20000000a00 */
[----:B------:R-:W-:Y:S01]  /*05d0*/  ISETP.NE.AND P0, PT, R0, 0x3, PT ;  /* 0x000000030000780c */ /* 0x000fe20003f05270 */
[----:B------:R-:W1:Y:S02]  /*05e0*/  FENCE.VIEW.ASYNC.S ;  /* 0x00000000000073c6 */ /* 0x000e640000000000 */
[----:B-1----:R1:W2:Y:S01]  /*05f0*/  @!UP0 SYNCS.EXCH.64 URZ, [UR8+0x90], UR4 ;  /* 0x00009004083f85b2 */ /* 0x0022a20008000100 */
[----:B------:R-:W-:-:S02]  /*0600*/  ISETP.NE.U32.AND P1, PT, RZ, UR10, PT ;  /* 0x0000000aff007c0c */ /* 0x000fc4000bf25070 */
[----:B------:R-:W-:Y:S02]  /*0610*/  ISETP.EQ.OR P0, PT, R0, RZ, !P0 ;  /* 0x000000ff0000720c */ /* 0x000fe40004702670 */
[----:B------:R-:W-:Y:S02]  /*0620*/  ISETP.NE.AND.EX P1, PT, RZ, UR11, PT, P1 ;  /* 0x0000000bff007c0c */ /* 0x000fe4000bf25310 */
[----:B------:R-:W-:-:S04]  /*0630*/  ISETP.EQ.AND P0, PT, R8, RZ, P0 ;  /* 0x000000ff0800720c */ /* 0x000fc80000702270 */
[----:B------:R-:W-:-:S04]  /*0640*/  SEL R16, RZ, 0x1, !P0 ;  /* 0x00000001ff107807 */ /* 0x000fc80004000000 */
[----:B------:R-:W-:Y:S01]  /*0650*/  SEL R16, R16, 0x2, P3 ;  /* 0x0000000210107807 */ /* 0x000fe20001800000 */
[----:B------:R1:W2:Y:S01]  /*0660*/  @!UP1 SYNCS.EXCH.64 URZ, [UR8+0x98], UR4 ;  /* 0x00009804083f95b2 */ /* 0x0002a20008000100 */
[----:B------:R-:W-:Y:S01]  /*0670*/  NOP ;  /* 0x0000000000007918 */ /* 0x000fe20000000000 */
[----:B------:R1:W2:Y:S01]  /*0680*/  @!UP2 SYNCS.EXCH.64 URZ, [UR9+0x70], UR6 ;  /* 0x00007006093fa5b2 */ /* 0x0002a20008000100 */
[----:B------:R1:W2:Y:S01]  /*0690*/  @!UP3 SYNCS.EXCH.64 URZ, [UR9+0x78], UR6 ;  /* 0x00007806093fb5b2 */ /* 0x0002a20008000100 */
[----:B------:R1:W2:Y:S01]  /*06a0*/  @!UP4 SYNCS.EXCH.64 URZ, [UR9+0x80], UR6 ;  /* 0x00008006093fc5b2 */ /* 0x0002a20008000100 */
[----:B------:R1:W2:Y:S01]  /*06b0*/  @!UP5 SYNCS.EXCH.64 URZ, [UR9+0x88], UR6 ;  /* 0x00008806093fd5b2 */ /* 0x0002a20008000100 */
[----:B------:R-:W-:Y:S01]  /*06c0*/  NOP ;  /* 0x0000000000007918 */ /* 0x000fe20000000000 */
[----:B--234-:R-:W-:Y:S06]  /*06d0*/  BAR.SYNC.DEFER_BLOCKING 0x0 ;  /* 0x0000000000007b1d */ /* 0x01cfec0000010000 */
[----:B01----:R-:W-:Y:S05]  /*06e0*/  @!P1 BRA `(.L_x_3) ;  /* 0x00000000001c9947 */ /* 0x003fea0003800000 */
[----:B------:R-:W0:Y:S02]  /*06f0*/  LDC.64 R6, c[0x0][0x598] ;  /* 0x00016600ff067b82 */ /* 0x000e240000000a00 */
[----:B0-----:R-:W2:Y:S02]  /*0700*/  LDG.E.64 R6, desc[UR36][R6.64] ;  /* 0x0000002406067981 */ /* 0x001ea4000c1e1b00 */
[----:B--2---:R-:W-:-:S04]  /*0710*/  ISETP.NE.U32.AND P0, PT, R6, RZ, PT ;  /* 0x000000ff0600720c */ /* 0x004fc80003f05070 */
[----:B------:R-:W-:-:S13]  /*0720*/  ISETP.NE.AND.EX P0, PT, R7, RZ, PT, P0 ;  /* 0x000000ff0700720c */ /* 0x000fda0003f05300 */
[----:B------:R-:W-:Y:S05]  /*0730*/  @!P0 BRA `(.L_x_3) ;  /* 0x0000000000088947 */ /* 0x000fea0003800000 */
[----:B------:R1:W5:Y:S01]  /*0740*/  LD.E R153, desc[UR36][R6.64] ;  /* 0x0000002406997980 */ /* 0x000362000c101900 */
[----:B------:R-:W-:Y:S05]  /*0750*/  BRA `(.L_x_4) ;  /* 0x0000000000247947 */ /* 0x000fea0003800000 */
.L_x_3:
[----:B------:R-:W-:Y:S02]  /*0760*/  ULDC.64 UR4, c[0x0][0x588] ;  /* 0x0001620000047ab9 */ /* 0x000fe40000000a00 */
[----:B------:R-:W-:-:S04]  /*0770*/  ISETP.NE.U32.AND P0, PT, RZ, UR4, PT ;  /* 0x00000004ff007c0c */ /* 0x000fc8000bf05070 */
[----:B------:R-:W-:-:S13]  /*0780*/  ISETP.NE.AND.EX P0, PT, RZ, UR5, PT, P0 ;  /* 0x00000005ff007c0c */ /* 0x000fda000bf05300 */
[----:B------:R-:W-:Y:S05]  /*0790*/  @!P0 BRA `(.L_x_5) ;  /* 0x00000000000c8947 */ /* 0x000fea0003800000 */
[----:B------:R-:W0:Y:S02]  /*07a0*/  LDC.64 R6, c[0x0][0x588] ;  /* 0x00016200ff067b82 */ /* 0x000e240000000a00 */
[----:B0-----:R0:W5:Y:S01]  /*07b0*/  LDG.E R153, desc[UR36][R6.64] ;  /* 0x0000002406997981 */ /* 0x001162000c1e1900 */
[----:B------:R-:W-:Y:S05]  /*07c0*/  BRA `(.L_x_4) ;  /* 0x0000000000087947 */ /* 0x000fea0003800000 */
.L_x_5:
[----:B------:R-:W-:Y:S02]  /*07d0*/  ULDC UR4, c[0x0][0x580] ;  /* 0x0001600000047ab9 */ /* 0x000fe40000000800 */
[----:B------:R-:W-:-:S07]  /*07e0*/  IMAD.U32 R153, RZ, RZ, UR4 ;  /* 0x00000004ff997e24 */ /* 0x000fce000f8e00ff */
.L_x_4:
[----:B------:R-:W-:Y:S02]  /*07f0*/  ULDC.64 UR4, c[0x0][0x5a0] ;  /* 0x0001680000047ab9 */ /* 0x000fe40000000a00 */
[----:B------:R-:W-:-:S04]  /*0800*/  ISETP.NE.U32.AND P0, PT, RZ, UR4, PT ;  /* 0x00000004ff007c0c */ /* 0x000fc8000bf05070 */
[----:B------:R-:W-:-:S13]  /*0810*/  ISETP.NE.AND.EX P0, PT, RZ, UR5, PT, P0 ;  /* 0x00000005ff007c0c */ /* 0x000fda000bf05300 */
[----:B------:R-:W-:Y:S05]  /*0820*/  @!P0 BRA `(.L_x_6) ;  /* 0x00000000001c8947 */ /* 0x000fea0003800000 */
[----:B01----:R-:W0:Y:S02]  /*0830*/  LDC.64 R6, c[0x0][0x5a0] ;  /* 0x00016800ff067b82 */ /* 0x003e240000000a00 */
[----:B0-----:R-:W2:Y:S02]  /*0840*/  LDG.E.64 R6, desc[UR36][R6.64] ;  /* 0x0000002406067981 */ /* 0x001ea4000c1e1b00 */
[----:B--2---:R-:W-:-:S04]  /*0850*/  ISETP.NE.U32.AND P0, PT, R6, RZ, PT ;  /* 0x000000ff0600720c */ /* 0x004fc80003f05070 */
[----:B------:R-:W-:-:S13]  /*0860*/  ISETP.NE.AND.EX P0, PT, R7, RZ, PT, P0 ;  /* 0x000000ff0700720c */ /* 0x000fda0003f05300 */
[----:B------:R-:W-:Y:S05]  /*0870*/  @!P0 BRA `(.L_x_6) ;  /* 0x0000000000088947 */ /* 0x000fea0003800000 */
[----:B------:R3:W5:Y:S01]  /*0880*/  LD.E R152, desc[UR36][R6.64] ;  /* 0x0000002406987980 */ /* 0x000762000c101900 */
[----:B------:R-:W-:Y:S05]  /*0890*/  BRA `(.L_x_7) ;  /* 0x0000000000247947 */ /* 0x000fea0003800000 */
.L_x_6:
[----:B------:R-:W-:Y:S02]  /*08a0*/  ULDC.64 UR4, c[0x0][0x590] ;  /* 0x0001640000047ab9 */ /* 0x000fe40000000a00 */
[----:B------:R-:W-:-:S04]  /*08b0*/  ISETP.NE.U32.AND P0, PT, RZ, UR4, PT ;  /* 0x00000004ff007c0c */ /* 0x000fc8000bf05070 */
[----:B------:R-:W-:-:S13]  /*08c0*/  ISETP.NE.AND.EX P0, PT, RZ, UR5, PT, P0 ;  /* 0x00000005ff007c0c */ /* 0x000fda000bf05300 */
[----:B------:R-:W-:Y:S05]  /*08d0*/  @!P0 BRA `(.L_x_8) ;  /* 0x00000000000c8947 */ /* 0x000fea0003800000 */
[----:B01----:R-:W0:Y:S02]  /*08e0*/  LDC.64 R6, c[0x0][0x590] ;  /* 0x00016400ff067b82 */ /* 0x003e240000000a00 */
[----:B0-----:R2:W5:Y:S01]  /*08f0*/  LDG.E R152, desc[UR36][R6.64] ;  /* 0x0000002406987981 */ /* 0x001562000c1e1900 */
[----:B------:R-:W-:Y:S05]  /*0900*/  BRA `(.L_x_7) ;  /* 0x0000000000087947 */ /* 0x000fea0003800000 */
.L_x_8:
[----:B------:R-:W-:Y:S02]  /*0910*/  ULDC UR4, c[0x0][0x584] ;  /* 0x0001610000047ab9 */ /* 0x000fe40000000800 */
[----:B------:R-:W-:-:S07]  /*0920*/  IMAD.U32 R152, RZ, RZ, UR4 ;  /* 0x00000004ff987e24 */ /* 0x000fce000f8e00ff */
.L_x_7:
[----:B------:R-:W4:Y:S01]  /*0930*/  LDC R2, c[0x0][0x65c] ;  /* 0x00019700ff027b82 */ /* 0x000f220000000800 */
[----:B------:R-:W4:Y:S01]  /*0940*/  S2R R14, SR_CTAID.Y ;  /* 0x00000000000e7919 */ /* 0x000f220000002600 */
[----:B------:R-:W-:Y:S01]  /*0950*/  ULDC UR6, c[0x0][0x28c] ;  /* 0x0000a30000067ab9 */ /* 0x000fe20000000800 */
[----:B------:R-:W-:Y:S01]  /*0960*/  ISETP.NE.AND P0, PT, R8, 0x2, PT ;  /* 0x000000020800780c */ /* 0x000fe20003f05270 */
[----:B------:R-:W-:Y:S01]  /*0970*/  UIADD3 UR6, UR6, 0x1f, URZ ;  /* 0x0000001f06067890 */ /* 0x000fe2000fffe03f */
[----:B0123--:R-:W0:Y:S01]  /*0980*/  S2R R6, SR_CTAID.X ;  /* 0x0000000000067919 */ /* 0x00fe220000002500 */
[----:B------:R-:W-:Y:S01]  /*0990*/  IMAD.MOV.U32 R7, RZ, RZ, RZ ;  /* 0x000000ffff077224 */ /* 0x000fe200078e00ff */
[----:B------:R-:W-:Y:S01]  /*09a0*/  UMOV UR38, URZ ;  /* 0x0000003f00267c82 */ /* 0x000fe20008000000 */
[----:B------:R-:W-:Y:S01]  /*09b0*/  USHF.R.S32.HI UR7, URZ, 0x1f, UR6 ;  /* 0x0000001f3f077899 */ /* 0x000fe20008011406 */
[----:B------:R-:W-:Y:S01]  /*09c0*/  UMOV UR39, URZ ;  /* 0x0000003f00277c82 */ /* 0x000fe20008000000 */
[----:B------:R-:W-:-:S02]  /*09d0*/  ULDC.64 UR8, c[0x0][0x650] ;  /* 0x0001940000087ab9 */ /* 0x000fc40000000a00 */
[----:B------:R-:W-:-:S04]  /*09e0*/  ULEA.HI UR7, UR7, UR6, URZ, 0x5 ;  /* 0x0000000607077291 */ /* 0x000fc8000f8f283f */
[----:B------:R-:W-:Y:S01]  /*09f0*/  USHF.R.S32.HI UR40, URZ, 0x5, UR7 ;  /* 0x000000053f287899 */ /* 0x000fe20008011407 */
[----:B----4-:R-:W-:-:S13]  /*0a00*/  ISETP.NE.AND P1, PT, R2, 0x1, PT ;  /* 0x000000010200780c */ /* 0x010fda0003f25270 */
[----:B------:R-:W0:Y:S01]  /*0a10*/  @P1 LDC R19, c[0x0][0x10] ;  /* 0x00000400ff131b82 */ /* 0x000e220000000800 */
[----:B------:R-:W-:Y:S02]  /*0a20*/  @P1 IMAD.MOV.U32 R8, RZ, RZ, R14 ;  /* 0x000000ffff081224 */ /* 0x000fe400078e000e */
[----:B------:R-:W-:Y:S02]  /*0a30*/  @P1 IMAD.MOV.U32 R9, RZ, RZ, RZ ;  /* 0x000000ffff091224 */ /* 0x000fe400078e00ff */
[----:B------:R-:W-:-:S03]  /*0a40*/  @P1 IMAD.MOV.U32 R17, RZ, RZ, RZ ;  /* 0x000000ffff111224 */ /* 0x000fc600078e00ff */
[----:B------:R-:W1:Y:S01]  /*0a50*/  @!P1 LDC R11, c[0x0][0xc] ;  /* 0x00000300ff0b9b82 */ /* 0x000e620000000800 */
[----:B------:R-:W-:Y:S01]  /*0a60*/  ULDC UR4, c[0x0][0xc] ;  /* 0x0000030000047ab9 */ /* 0x000fe20000000800 */
[----:B------:R-:W-:Y:S02]  /*0a70*/  ULDC UR5, c[0x0][0x10] ;  /* 0x0000040000057ab9 */ /* 0x000fe40000000800 */
[----:B------:R-:W-:-:S04]  /*0a80*/  UIMAD.WIDE.U32 UR4, UR4, UR5, URZ ;  /* 0x00000005040472a5 */ /* 0x000fc8000f8e003f */
[----:B------:R-:W2:Y:S01]  /*0a90*/  LDC R2, c[0x0][0x14] ;  /* 0x00000500ff027b82 */ /* 0x000ea20000000800 */
[----:B0-----:R-:W-:-:S04]  /*0aa0*/  @P1 IMAD.WIDE.U32 R18, R6, R19, R8 ;  /* 0x0000001306121225 */ /* 0x001fc800078e0008 */
[----:B------:R-:W-:Y:S02]  /*0ab0*/  @P1 IMAD.IADD R17, R19, 0x1, R17 ;  /* 0x0000000113111824 */ /* 0x000fe400078e0211 */
[----:B-1----:R-:W-:-:S04]  /*0ac0*/  @!P1 IMAD.WIDE.U32 R8, R11, R14, R6 ;  /* 0x0000000e0b089225 */ /* 0x002fc800078e0006 */
[----:B------:R-:W-:Y:S02]  /*0ad0*/  @!P1 IMAD.MOV.U32 R18, RZ, RZ, R8 ;  /* 0x000000ffff129224 */ /* 0x000fe400078e0008 */
[----:B------:R-:W-:Y:S02]  /*0ae0*/  @!P1 IMAD.MOV.U32 R17, RZ, RZ, R9 ;  /* 0x000000ffff119224 */ /* 0x000fe400078e0009 */
[----:B--2---:R-:W-:-:S04]  /*0af0*/  IMAD.WIDE.U32 R12, R2, UR4, RZ ;  /* 0x00000004020c7c25 */ /* 0x004fc8000f8e00ff */
[----:B------:R-:W-:Y:S01]  /*0b00*/  IMAD R23, R2, UR5, RZ ;  /* 0x0000000502177c24 */ /* 0x000fe2000f8e02ff */
[----:B------:R0:W-:Y:S03]  /*0b10*/  STL.64 [R1], R12 ;  /* 0x0000000c01007387 */ /* 0x0001e60000100a00 */
[----:B------:R-:W-:Y:S01]  /*0b20*/  IMAD.IADD R23, R13, 0x1, R23 ;  /* 0x000000010d177824 */ /* 0x000fe200078e0217 */
[----:B------:R-:W-:Y:S06]  /*0b30*/  @P0 BRA `(.L_x_9) ;  /* 0x0000000000200947 */ /* 0x000fec0003800000 */
[----:B------:R-:W-:Y:S01]  /*0b40*/  UISETP.GE.U32.AND UP0, UPT, UR40, 0x6, UPT ;  /* 0x000000062800788c */ /* 0x000fe2000bf06070 */
[----:B------:R-:W-:Y:S01]  /*0b50*/  IADD3 R18, P0, R18, R12, RZ ;  /* 0x0000000c12127210 */ /* 0x000fe20007f1e0ff */
[----:B------:R-:W-:Y:S01]  /*0b60*/  UIMAD.WIDE.U32 UR4, UR40, -0x55555555, URZ ;  /* 0xaaaaaaab280478a5 */ /* 0x000fe2000f8e003f */
[----:B------:R-:W-:-:S03]  /*0b70*/  UMOV UR39, URZ ;  /* 0x0000003f00277c82 */ /* 0x000fc60008000000 */
[----:B------:R-:W-:Y:S01]  /*0b80*/  USHF.R.U32.HI UR4, URZ, 0x2, UR5 ;  /* 0x000000023f047899 */ /* 0x000fe20008011605 */
[----:B------:R-:W-:-:S03]  /*0b90*/  IMAD.X R17, R23, 0x1, R17, P0 ;  /* 0x0000000117117824 */ /* 0x000fc600000e0611 */
[----:B------:R-:W-:Y:S02]  /*0ba0*/  UIMAD UR38, UR4, -0x6, UR40 ;  /* 0xfffffffa042678a4 */ /* 0x000fe4000f8e0228 */
[----:B------:R-:W-:-:S12]  /*0bb0*/  @UP0 ULOP3.LUT UR39, UR4, 0x1, URZ, 0xc0, !UPT ;  /* 0x0000000104270892 */ /* 0x000fd8000f8ec03f */
.L_x_9:
[----:B------:R-:W-:Y:S01]  /*0bc0*/  ISETP.GE.U32.AND P0, PT, R18, UR8, PT ;  /* 0x0000000812007c0c */ /* 0x000fe2000bf06070 */
[----:B------:R-:W-:Y:S01]  /*0bd0*/  IMAD.MOV.U32 R19, RZ, RZ, -0x1 ;  /* 0xffffffffff137424 */ /* 0x000fe200078e00ff */
[----:B------:R-:W-:Y:S01]  /*0be0*/  PRMT R8, RZ, 0x7610, R8 ;  /* 0x00007610ff087816 */ /* 0x000fe20000000008 */
[----:B------:R-:W-:Y:S01]  /*0bf0*/  IMAD.MOV.U32 R22, RZ, RZ, -0x1 ;  /* 0xffffffffff167424 */ /* 0x000fe200078e00ff */
[----:B------:R-:W-:Y:S01]  /*0c00*/  ISETP.GE.U32.AND.EX P0, PT, R17, UR9, PT, P0 ;  /* 0x0000000911007c0c */ /* 0x000fe2000bf06100 */
[----:B------:R-:W-:-:S12]  /*0c10*/  IMAD.MOV.U32 R2, RZ, RZ, -0x1 ;  /* 0xffffffffff027424 */ /* 0x000fd800078e00ff */
[----:B------:R-:W-:Y:S05]  /*0c20*/  @P0 BRA `(.L_x_10) ;  /* 0x00000004005c0947 */ /* 0x000fea0003800000 */
[----:B------:R-:W1:Y:S01]  /*0c30*/  LDC.64 R20, c[0x0][0x628] ;  /* 0x00018a00ff147b82 */ /* 0x000e620000000a00 */
[----:B------:R-:W-:Y:S02]  /*0c40*/  IMAD.MOV.U32 R8, RZ, RZ, R18 ;  /* 0x000000ffff087224 */ /* 0x000fe400078e0012 */
[----:B------:R-:W-:-:S05]  /*0c50*/  IMAD.MOV.U32 R9, RZ, RZ, R17 ;  /* 0x000000ffff097224 */ /* 0x000fca00078e0011 */
[----:B------:R-:W2:Y:S08]  /*0c60*/  LDC R2, c[0x0][0x630] ;  /* 0x00018c00ff027b82 */ /* 0x000eb00000000800 */
[----:B------:R-:W3:Y:S01]  /*0c70*/  LDC.64 R24, c[0x0][0x620] ;  /* 0x00018800ff187b82 */ /* 0x000ee20000000a00 */
[----:B-1----:R-:W-:-:S04]  /*0c80*/  ISETP.NE.U32.AND P0, PT, R20, RZ, PT ;  /* 0x000000ff1400720c */ /* 0x002fc80003f05070 */
[----:B------:R-:W-:-:S13]  /*0c90*/  ISETP.NE.AND.EX P0, PT, R21, RZ, PT, P0 ;  /* 0x000000ff1500720c */ /* 0x000fda0003f05300 */
[----:B--23--:R-:W-:Y:S05]  /*0ca0*/  @!P0 BRA `(.L_x_11) ;  /* 0x0000000000288947 */ /* 0x00cfea0003800000 */
[----:B0-----:R-:W0:Y:S02]  /*0cb0*/  LDC R13, c[0x0][0x634] ;  /* 0x00018d00ff0d7b82 */ /* 0x001e240000000800 */
[----:B0-----:R-:W-:-:S05]  /*0cc0*/  IADD3 R13, P0, R18, R13, RZ ;  /* 0x0000000d120d7210 */ /* 0x001fca0007f1e0ff */
[----:B------:R-:W-:-:S04]  /*0cd0*/  IMAD.X R15, RZ, RZ, R17, P0 ;  /* 0x000000ffff0f7224 */ /* 0x000fc800000e0611 */
[----:B------:R-:W-:-:S04]  /*0ce0*/  IMAD.WIDE.U32 R8, R15, R20, RZ ;  /* 0x000000140f087225 */ /* 0x000fc800078e00ff */
[----:B------:R-:W-:-:S04]  /*0cf0*/  IMAD.WIDE.U32 R10, P0, R13, R21, R8 ;  /* 0x000000150d0a7225 */ /* 0x000fc80007800008 */
[----:B------:R-:W-:-:S04]  /*0d00*/  IMAD.WIDE.U32 R8, R13, R20, RZ ;  /* 0x000000140d087225 */ /* 0x000fc800078e00ff */
[----:B------:R-:W-:Y:S01]  /*0d10*/  IMAD.X R13, RZ, RZ, RZ, P0 ;  /* 0x000000ffff0d7224 */ /* 0x000fe200000e06ff */
[----:B------:R-:W-:Y:S01]  /*0d20*/  IADD3 RZ, P0, R9, R10, RZ ;  /* 0x0000000a09ff7210 */ /* 0x000fe20007f1e0ff */
[----:B------:R-:W-:-:S04]  /*0d30*/  IMAD.MOV.U32 R12, RZ, RZ, R11 ;  /* 0x000000ffff0c7224 */ /* 0x000fc800078e000b */
[----:B------:R-:W-:-:S08]  /*0d40*/  IMAD.WIDE.U32.X R8, R15, R21, R12, P0 ;  /* 0x000000150f087225 */ /* 0x000fd000000e040c */
.L_x_11:
[-CC-:B------:R-:W-:Y:S01]  /*0d50*/  SHF.R.U64 R31, R8, R2.reuse, R9.reuse ;  /* 0x00000002081f7219 */ /* 0x180fe20000001209 */
[----:B0-----:R-:W0:Y:S01]  /*0d60*/  LDC R12, c[0x0][0x618] ;  /* 0x00018600ff0c7b82 */ /* 0x001e220000000800 */
[----:B------:R-:W-:Y:S01]  /*0d70*/  SHF.R.U32.HI R7, RZ, R2, R9 ;  /* 0x00000002ff077219 */ /* 0x000fe20000011609 */
[----:B------:R-:W-:Y:S01]  /*0d80*/  ULDC UR4, c[0x0][0x150] ;  /* 0x0000540000047ab9 */ /* 0x000fe20000000800 */
[----:B------:R-:W-:Y:S01]  /*0d90*/  IADD3 R11, P0, RZ, -R31, RZ ;  /* 0x8000001fff0b7210 */ /* 0x000fe20007f1e0ff */
[----:B------:R-:W-:Y:S01]  /*0da0*/  IMAD.MOV.U32 R19, RZ, RZ, R17 ;  /* 0x000000ffff137224 */ /* 0x000fe200078e0011 */
[----:B------:R-:W-:-:S03]  /*0db0*/  I2FP.F32.U32 R2, R6 ;  /* 0x0000000600027245 */ /* 0x000fc60000201000 */
[----:B------:R-:W1:Y:S01]  /*0dc0*/  LDC.64 R26, c[0x0][0x640] ;  /* 0x00019000ff1a7b82 */ /* 0x000e620000000a00 */
[----:B------:R-:W-:Y:S02]  /*0dd0*/  IMAD.X R13, RZ, RZ, ~R7, P0 ;  /* 0x000000ffff0d7224 */ /* 0x000fe400000e0e07 */
[----:B------:R-:W-:Y:S01]  /*0de0*/  FMUL R2, R2, UR4 ;  /* 0x0000000402027c20 */ /* 0x000fe20008400000 */
[----:B------:R-:W-:Y:S01]  /*0df0*/  IMAD.WIDE.U32 R8, R11, R24, R18 ;  /* 0x000000180b087225 */ /* 0x000fe200078e0012 */
[----:B------:R-:W-:-:S03]  /*0e00*/  ULDC UR4, c[0x0][0x154] ;  /* 0x0000550000047ab9 */ /* 0x000fc60000000800 */
[----:B------:R-:W-:Y:S01]  /*0e10*/  IMAD R10, R13, R24, RZ ;  /* 0x000000180d0a7224 */ /* 0x000fe200078e02ff */
[----:B------:R-:W2:Y:S01]  /*0e20*/  LDC R7, c[0x0][0x144] ;  /* 0x00005100ff077b82 */ /* 0x000ea20000000800 */
[----:B------:R-:W3:Y:S02]  /*0e30*/  F2I.U32.TRUNC.NTZ R2, R2 ;  /* 0x0000000200027305 */ /* 0x000ee4000020f000 */
[----:B------:R-:W-:-:S04]  /*0e40*/  IMAD R11, R11, R25, R10 ;  /* 0x000000190b0b7224 */ /* 0x000fc800078e020a */
[----:B------:R-:W-:Y:S01]  /*0e50*/  IMAD.IADD R9, R9, 0x1, R11 ;  /* 0x0000000109097824 */ /* 0x000fe200078e020b */
[----:B------:R-:W4:Y:S01]  /*0e60*/  LDC R22, c[0x0][0x608] ;  /* 0x00018200ff167b82 */ /* 0x000f220000000800 */
[----:B------:R-:W-:-:S03]  /*0e70*/  IMAD.MOV.U32 R11, RZ, RZ, -0x1 ;  /* 0xffffffffff0b7424 */ /* 0x000fc600078e00ff */
[--C-:B0-----:R-:W-:Y:S02]  /*0e80*/  SHF.R.U64 R20, R8, R12, R9.reuse ;  /* 0x0000000c08147219 */ /* 0x101fe40000001209 */
[----:B------:R-:W-:Y:S02]  /*0e90*/  I2FP.F32.U32 R8, R14 ;  /* 0x0000000e00087245 */ /* 0x000fe40000201000 */
[----:B------:R-:W0:Y:S01]  /*0ea0*/  LDC R24, c[0x0][0x658] ;  /* 0x00019600ff187b82 */ /* 0x000e220000000800 */
[----:B-1----:R-:W-:Y:S01]  /*0eb0*/  ISETP.NE.U32.AND P0, PT, R26, RZ, PT ;  /* 0x000000ff1a00720c */ /* 0x002fe20003f05070 */
[----:B---3--:R-:W-:Y:S02]  /*0ec0*/  IMAD.MOV R10, RZ, RZ, -R2 ;  /* 0x000000ffff0a7224 */ /* 0x008fe400078e0a02 */
[----:B------:R-:W-:Y:S01]  /*0ed0*/  FMUL R8, R8, UR4 ;  /* 0x0000000408087c20 */ /* 0x000fe20008400000 */
[----:B------:R-:W-:Y:S02]  /*0ee0*/  SHF.R.U32.HI R9, RZ, R12, R9 ;  /* 0x0000000cff097219 */ /* 0x000fe40000011609 */
[----:B------:R-:W-:Y:S01]  /*0ef0*/  ISETP.NE.AND.EX P0, PT, R27, RZ, PT, P0 ;  /* 0x000000ff1b00720c */ /* 0x000fe20003f05300 */
[----:B------:R1:W3:Y:S01]  /*0f00*/  F2I.U32.TRUNC.NTZ R15, R8 ;  /* 0x00000008000f7305 */ /* 0x0002e2000020f000 */
[----:B------:R-:W1:Y:S01]  /*0f10*/  LDC R19, c[0x0][0x148] ;  /* 0x00005200ff137b82 */ /* 0x000e620000000800 */
[----:B--2---:R-:W-:-:S07]  /*0f20*/  IMAD R2, R7, R10, R6 ;  /* 0x0000000a07027224 */ /* 0x004fce00078e0206 */
[----:B------:R-:W2:Y:S01]  /*0f30*/  LDC R25, c[0x0][0x600] ;  /* 0x00018000ff197b82 */ /* 0x000ea20000000800 */
[-CC-:B----4-:R-:W-:Y:S02]  /*0f40*/  SHF.R.U64 R32, R20, R22.reuse, R9.reuse ;  /* 0x0000001614207219 */ /* 0x190fe40000001209 */
[----:B------:R-:W-:Y:S01]  /*0f50*/  SHF.R.U32.HI R7, RZ, R22, R9 ;  /* 0x00000016ff077219 */ /* 0x000fe20000011609 */
[----:B------:R-:W-:-:S04]  /*0f60*/  IMAD.MOV.U32 R9, RZ, RZ, 0x1 ;  /* 0x00000001ff097424 */ /* 0x000fc800078e00ff */
[----:B------:R-:W4:Y:S01]  /*0f70*/  LDC R28, c[0x0][0x648] ;  /* 0x00019200ff1c7b82 */ /* 0x000f220000000800 */
[-C--:B0-----:R-:W-:Y:S02]  /*0f80*/  SHF.L.U32 R6, R11, R24.reuse, RZ ;  /* 0x000000180b067219 */ /* 0x081fe400000006ff */
[--C-:B------:R-:W-:Y:S02]  /*0f90*/  SHF.R.U64 R22, R32, R24, R7.reuse ;  /* 0x0000001820167219 */ /* 0x100fe40000001207 */
[----:B------:R-:W-:Y:S02]  /*0fa0*/  LOP3.LUT R13, RZ, R6, RZ, 0x33, !PT ;  /* 0x00000006ff0d7212 */ /* 0x000fe400078e33ff */
[-C--:B------:R-:W-:Y:S01]  /*0fb0*/  SHF.R.U32.HI R7, RZ, R24.reuse, R7 ;  /* 0x00000018ff077219 */ /* 0x080fe20000011607 */
[----:B------:R-:W0:Y:S01]  /*0fc0*/  LDC R29, c[0x0][0x638] ;  /* 0x00018e00ff1d7b82 */ /* 0x000e220000000800 */
[----:B------:R-:W-:Y:S01]  /*0fd0*/  SHF.L.U32 R12, R9, R24, RZ ;  /* 0x00000018090c7219 */ /* 0x000fe200000006ff */
[----:B------:R-:W-:-:S06]  /*0fe0*/  IMAD.MOV.U32 R6, RZ, RZ, R22 ;  /* 0x000000ffff067224 */ /* 0x000fcc00078e0016 */
[----:B------:R-:W0:Y:S01]  /*0ff0*/  LDC R30, c[0x0][0x610] ;  /* 0x00018400ff1e7b82 */ /* 0x000e220000000800 */
[----:B-1-3--:R-:W-:Y:S05]  /*1000*/  @!P0 BRA `(.L_x_12) ;  /* 0x0000000000288947 */ /* 0x00afea0003800000 */
[----:B------:R-:W1:Y:S02]  /*1010*/  LDC R11, c[0x0][0x64c] ;  /* 0x00019300ff0b7b82 */ /* 0x000e640000000800 */
[----:B-1----:R-:W-:-:S05]  /*1020*/  IADD3 R11, P0, R22, R11, RZ ;  /* 0x0000000b160b7210 */ /* 0x002fca0007f1e0ff */
        /* <DEDUP_REMOVED lines=8> */
.L_x_12:
[----:B----4-:R-:W-:Y:S01]  /*10b0*/  SHF.R.U64 R6, R6, R28, R7 ;  /* 0x0000001c06067219 */ /* 0x010fe20000001207 */
[----:B--2---:R-:W-:Y:S01]  /*10c0*/  VIADD R7, R25, 0xffffffff ;  /* 0xffffffff19077836 */ /* 0x004fe20000000000 */
[----:B------:R-:W-:Y:S01]  /*10d0*/  LOP3.LUT R13, R32, R13, RZ, 0xc0, !PT ;  /* 0x0000000d200d7212 */ /* 0x000fe200078ec0ff */
[----:B------:R-:W-:Y:S02]  /*10e0*/  IMAD.MOV R15, RZ, RZ, -R15 ;  /* 0x000000ffff0f7224 */ /* 0x000fe400078e0a0f */
[----:B------:R-:W-:Y:S01]  /*10f0*/  IMAD.MOV R8, RZ, RZ, -R6 ;  /* 0x000000ffff087224 */ /* 0x000fe200078e0a06 */
[----:B------:R-:W-:Y:S01]  /*1100*/  LOP3.LUT R7, R20, R7, RZ, 0xc0, !PT ;  /* 0x0000000714077212 */ /* 0x000fe200078ec0ff */
[----:B------:R-:W-:Y:S02]  /*1110*/  IMAD R13, R12, R6, R13 ;  /* 0x000000060c0d7224 */ /* 0x000fe400078e020d */
[----:B------:R-:W-:Y:S02]  /*1120*/  @P1 IMAD R2, R19, R15, R14 ;  /* 0x0000000f13021224 */ /* 0x000fe400078e020e */
[----:B0-----:R-:W-:-:S02]  /*1130*/  IMAD R6, R8, R29, R22 ;  /* 0x0000001d08067224 */ /* 0x001fc400078e0216 */
[----:B------:R-:W-:Y:S02]  /*1140*/  IMAD R2, R13, R30, R2 ;  /* 0x0000001e0d027224 */ /* 0x000fe400078e0202 */
[----:B------:R-:W-:Y:S02]  /*1150*/  IMAD R19, R6, R25, R7 ;  /* 0x0000001906137224 */ /* 0x000fe400078e0207 */
[----:B------:R-:W-:-:S03]  /*1160*/  IMAD.MOV.U32 R8, RZ, RZ, 0x1 ;  /* 0x00000001ff087424 */ /* 0x000fc600078e00ff */
[----:B------:R-:W-:Y:S02]  /*1170*/  SEL R22, R19, R2, !P1 ;  /* 0x0000000213167207 */ /* 0x000fe40004800000 */
[----:B------:R-:W-:Y:S01]  /*1180*/  SEL R19, R2, R19, !P1 ;  /* 0x0000001302137207 */ /* 0x000fe20004800000 */
[----:B------:R-:W-:-:S07]  /*1190*/  IMAD.MOV.U32 R2, RZ, RZ, R31 ;  /* 0x000000ffff027224 */ /* 0x000fce00078e001f */
.L_x_10:
[----:B------:R-:W-:Y:S05]  /*11a0*/  @!P2 BRA `(.L_x_13) ;  /* 0x000000780078a947 */ /* 0x000fea0003800000 */
[----:B------:R-:W-:-:S13]  /*11b0*/  ISETP.GT.U32.AND P0, PT, R33, 0x1, PT ;  /* 0x000000012100780c */ /* 0x000fda0003f04070 */
[----:B------:R-:W-:Y:S05]  /*11c0*/  @P0 EXIT ;  /* 0x000000000000094d */ /* 0x000fea0003800000 */
.L_x_14:
[----:B------:R-:W-:-:S08]  /*11d0*/  NOP ;  /* 0x0000000000007918 */ /* 0x000fd00000000000 */
[----:B------:R-:W1:Y:S02]  /*11e0*/  USETMAXREG.TRY_ALLOC.CTAPOOL UP0, 0xe8 ;  /* 0x000000e8000079c8 */ /* 0x000e640008000600 */
[----:B-1----:R-:W-:-:S13]  /*11f0*/  PLOP3.LUT P0, PT, PT, PT, UP0, 0x80, 0x0 ;  /* 0x000000000000781c */ /* 0x002fda0003f0f008 */
[----:B------:R-:W-:Y:S05]  /*1200*/  @!P0 BRA `(.L_x_14) ;  /* 0xfffffffc00f08947 */ /* 0x000fea000383ffff */
[----:B------:R-:W-:-:S13]  /*1210*/  LOP3.LUT P0, RZ, R8, 0xff, RZ, 0xc0, !PT ;  /* 0x000000ff08ff7812 */ /* 0x000fda000780c0ff */
[----:B------:R-:W-:Y:S05]  /*1220*/  @!P0 EXIT ;  /* 0x000000000000894d */ /* 0x000fea0003800000 */
[----:B------:R-:W1:Y:S01]  /*1230*/  S2UR UR4, SR_CgaCtaId ;  /* 0x00000000000479c3 */ /* 0x000e620000008800 */
[----:B------:R-:W-:Y:S01]  /*1240*/  VIADD R6, R5, 0xffffffff ;  /* 0xffffffff05067836 */ /* 0x000fe20000000000 */
[----:B------:R-:W-:Y:S01]  /*1250*/  SHF.R.S32.HI R0, RZ, 0x1f, R3 ;  /* 0x0000001fff007819 */ /* 0x000fe20000011403 */
[----:B------:R-:W-:Y:S01]  /*1260*/  UMOV UR41, 0x400 ;  /* 0x0000040000297882 */ /* 0x000fe20000000000 */
[----:B------:R-:W-:Y:S01]  /*1270*/  UISETP.LT.AND UP0, UPT, UR40, 0x1, UPT ;  /* 0x000000012800788c */ /* 0x000fe2000bf01270 */
[----:B------:R-:W-:Y:S01]  /*1280*/  LOP3.LUT R170, R16, 0x1, RZ, 0xfc, !PT ;  /* 0x0000000110aa7812 */ /* 0x000fe200078efcff */
[----:B------:R-:W-:Y:S01]  /*1290*/  USHF.L.U32 UR44, UR40, 0x1, URZ ;  /* 0x00000001282c7899 */ /* 0x000fe2000800063f */
[----:B------:R-:W-:Y:S01]  /*12a0*/  R2UR UR42, R6 ;  /* 0x00000000062a72ca */ /* 0x000fe200000e0000 */
[----:B------:R-:W-:Y:S01]  /*12b0*/  USEL UR43, UR40, 0x1, UP0 ;  /* 0x00000001282b7887 */ /* 0x000fe20008000000 */
[CC--:B------:R-:W-:Y:S02]  /*12c0*/  LEA.HI R4, R0.reuse, R3.reuse, RZ, 0x2 ;  /* 0x0000000300047211 */ /* 0x0c0fe400078f10ff */
[----:B------:R-:W-:Y:S01]  /*12d0*/  LEA.HI R0, R0, R3, RZ, 0x5 ;  /* 0x0000000300007211 */ /* 0x000fe200078f28ff */
[----:B------:R-:W-:Y:S01]  /*12e0*/  UIADD3 UR43, -UR43, UR40, URZ ;  /* 0x000000282b2b7290 */ /* 0x000fe2000fffe13f */
[----:B------:R-:W-:-:S02]  /*12f0*/  SHF.R.S32.HI R154, RZ, 0x2, R4 ;  /* 0x00000002ff9a7819 */ /* 0x000fc40000011404 */
[----:B------:R-:W-:Y:S02]  /*1300*/  SHF.R.S32.HI R5, RZ, 0x1f, R4 ;  /* 0x0000001fff057819 */ /* 0x000fe40000011404 */
[----:B------:R-:W-:Y:S02]  /*1310*/  LOP3.LUT R156, R4, 0xfffffffc, RZ, 0xc0, !PT ;  /* 0xfffffffc049c7812 */ /* 0x000fe400078ec0ff */
[----:B------:R-:W-:Y:S01]  /*1320*/  LEA.HI R5, R5, R154, RZ, 0x3 ;  /* 0x0000009a05057211 */ /* 0x000fe200078f18ff */
[----:B------:R-:W-:Y:S01]  /*1330*/  USHF.L.U32 UR42, UR42, 0x3, URZ ;  /* 0x000000032a2a7899 */ /* 0x000fe2000800063f */
[----:B------:R-:W-:Y:S01]  /*1340*/  ISETP.NE.AND P0, PT, R6, RZ, PT ;  /* 0x000000ff0600720c */ /* 0x000fe20003f05270 */
[----:B------:R-:W-:Y:S01]  /*1350*/  IMAD.IADD R156, R3, 0x1, -R156 ;  /* 0x00000001039c7824 */ /* 0x000fe200078e0a9c */
[----:B------:R-:W-:Y:S01]  /*1360*/  LOP3.LUT R5, R5, 0xfffffff8, RZ, 0xc0, !PT ;  /* 0xfffffff805057812 */ /* 0x000fe200078ec0ff */
[----:B-1----:R-:W-:Y:S01]  /*1370*/  ULEA UR41, UR4, UR41, 0x18 ;  /* 0x0000002904297291 */ /* 0x002fe2000f8ec03f */
[----:B------:R-:W-:Y:S01]  /*1380*/  SEL R171, RZ, 0x1, P0 ;  /* 0x00000001ffab7807 */ /* 0x000fe20000000000 */
[----:B------:R-:W-:Y:S01]  /*1390*/  IMAD.U32 R158, RZ, RZ, UR42 ;  /* 0x0000002aff9e7e24 */ /* 0x000fe2000f8e00ff */
[----:B------:R-:W-:Y:S01]  /*13a0*/  ULDC UR4, c[0x0][0x284] ;  /* 0x0000a10000047ab9 */ /* 0x000fe20000000800 */
[----:B------:R-:W-:Y:S01]  /*13b0*/  IMAD.IADD R154, R154, 0x1, -R5 ;  /* 0x000000019a9a7824 */ /* 0x000fe200078e0a05 */
[----:B------:R-:W-:Y:S01]  /*13c0*/  UIADD3 UR45, UR41, 0x70, URZ ;  /* 0x00000070292d7890 */ /* 0x000fe2000fffe03f */
[----:B------:R-:W-:-:S02]  /*13d0*/  SHF.R.S32.HI R5, RZ, 0x5, R0 ;  /* 0x00000005ff057819 */ /* 0x000fc40000011400 */
[C---:B------:R-:W-:Y:S02]  /*13e0*/  LOP3.LUT R160, R158.reuse, 0x8, RZ, 0xc0, !PT ;  /* 0x000000089ea07812 */ /* 0x040fe400078ec0ff */
[--C-:B------:R-:W-:Y:S01]  /*13f0*/  SHF.R.S32.HI R155, RZ, 0x1f, R154.reuse ;  /* 0x0000001fff9b7819 */ /* 0x100fe2000001149a */
[C-C-:B------:R-:W-:Y:S01]  /*1400*/  IMAD R161, R5.reuse, -0x10, -R154.reuse ;  /* 0xfffffff005a17824 */ /* 0x140fe200078e0a9a */
[----:B------:R-:W-:Y:S01]  /*1410*/  LOP3.LUT R158, R158, 0x8, RZ, 0xc, !PT ;  /* 0x000000089e9e7812 */ /* 0x000fe200078e0cff */
[----:B------:R-:W-:Y:S01]  /*1420*/  IMAD.U32 R157, RZ, RZ, UR45 ;  /* 0x0000002dff9d7e24 */ /* 0x000fe2000f8e00ff */
[----:B------:R-:W-:Y:S01]  /*1430*/  LOP3.LUT R160, R160, 0x18, RZ, 0x3c, !PT ;  /* 0x00000018a0a07812 */ /* 0x000fe200078e3cff */
[----:B------:R-:W-:-:S04]  /*1440*/  IMAD.WIDE R154, R5, 0x10, R154 ;  /* 0x00000010059a7825 */ /* 0x000fc800078e029a */
[----:B------:R-:W-:Y:S02]  /*1450*/  VIADD R159, R157, UR42 ;  /* 0x0000002a9d9f7c36 */ /* 0x000fe40008000000 */
[----:B------:R-:W-:-:S07]  /*1460*/  VIADD R161, R161, UR4 ;  /* 0x00000004a1a17c36 */ /* 0x000fce0008000000 */
.L_x_290:
[----:B------:R-:W-:Y:S01]  /*1470*/  SHF.L.U32 R0, R171, 0x1f, RZ ;  /* 0x0000001fab007819 */ /* 0x000fe200000006ff */
[----:B------:R-:W-:Y:S02]  /*1480*/  ULDC UR4, c[0x0][0x28c] ;  /* 0x0000a30000047ab9 */ /* 0x000fe40000000800 */
[----:B------:R-:W-:Y:S01]  /*1490*/  ISETP.LT.AND P1, PT, RZ, UR4, PT ;  /* 0x00000004ff007c0c */ /* 0x000fe2000bf21270 */
[----:B------:R-:W1:Y:S02]  /*14a0*/  SYNCS.PHASECHK.TRANS64.TRYWAIT P0, [R157+UR42], R0 ;  /* 0x000000009d0075a7 */ /* 0x000e64000800016a */
[----:B-1-34-:R-:W-:Y:S10]  /*14b0*/  @!P0 BRA `(.L_x_15) ;  /* 0x0000008400f48947 */ /* 0x01aff40003800000 */
.L_x_314:
[----:B------:R-:W-:Y:S05]  /*14c0*/  @P1 BRA `(.L_x_16) ;  /* 0x0000000000401947 */ /* 0x000fea0003800000 */
[----:B-1----:R-:W-:Y:S01]  /*14d0*/  MOV R0, 0x0 ;  /* 0x0000000000007802 */ /* 0x002fe20000000f00 */
[----:B------:R-:W-:Y:S01]  /*14e0*/  ULDC.64 UR4, c[0x4][0x68] ;  /* 0x01001a0000047ab9 */ /* 0x000fe20000000a00 */
[----:B------:R-:W-:Y:S01]  /*14f0*/  ULDC.64 UR6, c[0x4][0x8] ;  /* 0x0100020000067ab9 */ /* 0x000fe20000000a00 */
[----:B------:R-:W-:Y:S01]  /*1500*/  IMAD.U32 R4, RZ, RZ, UR4 ;  /* 0x00000004ff047e24 */ /* 0x000fe2000f8e00ff */
[----:B------:R1:W2:Y:S01]  /*1510*/  LDC.64 R14, c[0x4][R0] ;  /* 0x01000000000e7b82 */ /* 0x0002a20000000a00 */
[----:B------:R-:W-:Y:S01]  /*1520*/  IMAD.U32 R5, RZ, RZ, UR5 ;  /* 0x00000005ff057e24 */ /* 0x000fe2000f8e00ff */
[----:B------:R-:W-:Y:S01]  /*1530*/  ULDC.64 UR4, c[0x4][0x70] ;  /* 0x01001c0000047ab9 */ /* 0x000fe20000000a00 */
[----:B------:R-:W-:Y:S02]  /*1540*/  IMAD.U32 R10, RZ, RZ, UR6 ;  /* 0x00000006ff0a7e24 */ /* 0x000fe4000f8e00ff */
[----:B------:R-:W-:Y:S02]  /*1550*/  IMAD.U32 R6, RZ, RZ, UR4 ;  /* 0x00000004ff067e24 */ /* 0x000fe4000f8e00ff */
[----:B------:R-:W-:-:S02]  /*1560*/  IMAD.U32 R7, RZ, RZ, UR5 ;  /* 0x00000005ff077e24 */ /* 0x000fc4000f8e00ff */
[----:B------:R-:W-:Y:S02]  /*1570*/  IMAD.U32 R11, RZ, RZ, UR7 ;  /* 0x00000007ff0b7e24 */ /* 0x000fe4000f8e00ff */
[----:B------:R-:W-:Y:S02]  /*1580*/  IMAD.MOV.U32 R8, RZ, RZ, 0x1e1 ;  /* 0x000001e1ff087424 */ /* 0x000fe400078e00ff */
[----:B0-----:R-:W-:Y:S02]  /*1590*/  IMAD.MOV.U32 R12, RZ, RZ, 0x1 ;  /* 0x00000001ff0c7424 */ /* 0x001fe400078e00ff */
[----:B-1----:R-:W-:-:S07]  /*15a0*/  IMAD.MOV.U32 R13, RZ, RZ, RZ ;  /* 0x000000ffff0d7224 */ /* 0x002fce00078e00ff */
[----:B------:R-:W-:-:S07]  /*15b0*/  LEPC R20, `(.L_x_16) ;  /* 0x000000001014794e */ /* 0x000fce0000000000 */
[----:B--2--5:R-:W-:Y:S05]  /*15c0*/  CALL.ABS.NOINC R14 ;  /* 0x000000000e007343 */ /* 0x024fea0003c00000 */
.L_x_16:
[----:B------:R-:W-:-:S13]  /*15d0*/  ISETP.NE.AND P0, PT, R170, 0x3, PT ;  /* 0x00000003aa00780c */ /* 0x000fda0003f05270 */
[----:B------:R-:W-:Y:S05]  /*15e0*/  @!P0 BRA `(.L_x_17) ;  /* 0x0000000000048947 */ /* 0x000fea0003800000 */
[----:B------:R-:W-:Y:S01]  /*15f0*/  BPT.TRAP 0x1 ;  /* 0x000000040000795c */ /* 0x000fe20000300000 */
.L_x_17:
[----:B------:R-:W-:Y:S02]  /*1600*/  IMAD.U32 R3, RZ, RZ, UR38 ;  /* 0x00000026ff037e24 */ /* 0x000fe4000f8e00ff */
[----:B-1----:R-:W-:-:S03]  /*1610*/  IMAD.U32 R0, RZ, RZ, UR39 ;  /* 0x00000027ff007e24 */ /* 0x002fc6000f8e00ff */
[----:B------:R-:W-:Y:S02]  /*1620*/  LEA R3, R3, UR41, 0x3 ;  /* 0x0000002903037c11 */ /* 0x000fe4000f8e18ff */
[----:B------:R-:W-:-:S04]  /*1630*/  SHF.L.U32 R0, R0, 0x1f, RZ ;  /* 0x0000001f00007819 */ /* 0x000fc800000006ff */
[----:B------:R1:W2:Y:S01]  /*1640*/  SYNCS.PHASECHK.TRANS64.TRYWAIT P1, [R3+URZ], R0 ;  /* 0x00000000030075a7 */ /* 0x0002a2000802017f */
[----:B------:R-:W-:Y:S05]  /*1650*/  @!P0 BRA `(.L_x_18) ;  /* 0x0000000000048947 */ /* 0x000fea0003800000 */
[----:B------:R-:W-:Y:S01]  /*1660*/  BPT.TRAP 0x1 ;  /* 0x000000040000795c */ /* 0x000fe20000300000 */
.L_x_18:
[----:B------:R-:W-:-:S05]  /*1670*/  IMAD.U32 R4, RZ, RZ, UR43 ;  /* 0x0000002bff047e24 */ /* 0x000fca000f8e00ff */
[----:B------:R-:W-:Y:S01]  /*1680*/  ISETP.GE.AND P2, PT, R4, 0x1, PT ;  /* 0x000000010400780c */ /* 0x000fe20003f46270 */
[----:B--2---:R-:W-:-:S12]  /*1690*/  @P1 BRA `(.L_x_19) ;  /* 0x0000000000081947 */ /* 0x004fd80003800000 */
[----:B------:R-:W2:Y:S02]  /*16a0*/  SYNCS.PHASECHK.TRANS64.TRYWAIT P1, [R3+URZ], R0 ;  /* 0x00000000030075a7 */ /* 0x000ea4000802017f */
[----:B--2---:R-:W-:Y:S05]  /*16b0*/  @!P1 BRA `(.L_x_20) ;  /* 0x0000008400889947 */ /* 0x004fea0003800000 */
.L_x_19:
[----:B------:R-:W-:Y:S05]  /*16c0*/  WARPSYNC.ALL ;  /* 0x0000000000007948 */ /* 0x000fea0003800000 */
[----:B------:R-:W-:Y:S01]  /*16d0*/  UIADD3 UR4, UR41, 0x180, URZ ;  /* 0x0000018029047890 */ /* 0x000fe2000fffe03f */
[----:B------:R-:W-:Y:S01]  /*16e0*/  WARPGROUP.ARRIVE ;  /* 0x00000000000079c5 */ /* 0x000fe20000000000 */
[----:B------:R-:W-:Y:S02]  /*16f0*/  UIADD3 UR5, UR41, 0xc180, URZ ;  /* 0x0000c18029057890 */ /* 0x000fe4000fffe03f */
[----:B------:R-:W-:Y:S02]  /*1700*/  USHF.R.U32.HI UR4, URZ, 0x4, UR4 ;  /* 0x000000043f047899 */ /* 0x000fe40008011604 */
[----:B------:R-:W-:-:S02]  /*1710*/  USHF.R.U32.HI UR5, URZ, 0x4, UR5 ;  /* 0x000000043f057899 */ /* 0x000fc40008011605 */
[----:B------:R-:W-:Y:S02]  /*1720*/  ULOP3.LUT UR4, UR4, 0x3fff, URZ, 0xc0, !UPT ;  /* 0x00003fff04047892 */ /* 0x000fe4000f8ec03f */
[----:B------:R-:W-:Y:S02]  /*1730*/  ULOP3.LUT UR5, UR5, 0x3fff, URZ, 0xc0, !UPT ;  /* 0x00003fff05057892 */ /* 0x000fe4000f8ec03f */
[----:B------:R-:W-:Y:S02]  /*1740*/  ULOP3.LUT UR8, UR4, 0x10000, URZ, 0xfc, !UPT ;  /* 0x0001000004087892 */ /* 0x000fe4000f8efc3f */
[----:B------:R-:W-:Y:S02]  /*1750*/  ULOP3.LUT UR9, UR5, 0x10000, URZ, 0xfc, !UPT ;  /* 0x0001000005097892 */ /* 0x000fe4000f8efc3f */
[----:B------:R-:W-:Y:S02]  /*1760*/  ULEA UR10, UR38, UR8, 0x9 ;  /* 0x00000008260a7291 */ /* 0x000fe4000f8e483f */
[----:B------:R-:W-:Y:S01]  /*1770*/  ULEA UR11, UR38, UR9, 0xb ;  /* 0x00000009260b7291 */ /* 0x000fe2000f8e583f */
[----:B------:R-:W-:Y:S01]  /*1780*/  UMOV UR5, 0x40000040 ;  /* 0x4000004000057882 */ /* 0x000fe20000000000 */
[----:B------:R-:W-:-:S03]  /*1790*/  UMOV UR7, 0x40000040 ;  /* 0x4000004000077882 */ /* 0x000fc60000000000 */
[----:B------:R-:W-:Y:S02]  /*17a0*/  UMOV UR4, UR10 ;  /* 0x0000000a00047c82 */ /* 0x000fe40008000000 */
[----:B------:R-:W-:Y:S02]  /*17b0*/  UMOV UR6, UR11 ;  /* 0x0000000b00067c82 */ /* 0x000fe40008000000 */
[----:B------:R-:W-:Y:S01]  /*17c0*/  HGMMA.64x256x8.F32.TF32 R24, gdesc[UR4], RZ, !UPT, gsb0 ;  /* 0x07e00000041879f0 */ /* 0x000fe2000c0028ff */
[----:B------:R-:W-:Y:S02]  /*17d0*/  UIADD3 UR4, UR10, 0x2, URZ ;  /* 0x000000020a047890 */ /* 0x000fe4000fffe03f */
[----:B------:R-:W-:Y:S01]  /*17e0*/  UIADD3 UR6, UR11, 0x2, URZ ;  /* 0x000000020b067890 */ /* 0x000fe2000fffe03f */
[----:B------:R-:W-:Y:S01]  /*17f0*/  UMOV UR5, 0x40000040 ;  /* 0x4000004000057882 */ /* 0x000fe20000000000 */
[----:B------:R-:W-:Y:S01]  /*1800*/  UMOV UR7, 0x40000040 ;  /* 0x4000004000077882 */ /* 0x000fe20000000000 */
[----:B------:R-:W-:-:S02]  /*1810*/  WARPGROUP.DEPBAR.LE gsb0, 0x0 ;  /* 0x00008000000079c5 */ /* 0x000fc40000010000 */
[----:B------:R-:W-:-:S15]  /*1820*/  WARPGROUP.ARRIVE ;  /* 0x00000000000079c5 */ /* 0x000fde0000000000 */
[----:B------:R-:W-:-:S05]  /*1830*/  NOP ;  /* 0x0000000000007918 */ /* 0x000fca0000000000 */
[----:B------:R-:W-:Y:S01]  /*1840*/  HGMMA.64x256x8.F32.TF32 R24, gdesc[UR4], R24, gsb0 ;  /* 0x07e00000041879f0 */ /* 0x000fe20008002818 */
[----:B------:R-:W-:Y:S02]  /*1850*/  UIADD3 UR4, UR10, 0x4, URZ ;  /* 0x000000040a047890 */ /* 0x000fe4000fffe03f */
[----:B------:R-:W-:Y:S01]  /*1860*/  UIADD3 UR6, UR11, 0x4, URZ ;  /* 0x000000040b067890 */ /* 0x000fe2000fffe03f */
[----:B------:R-:W-:Y:S01]  /*1870*/  UMOV UR5, 0x40000040 ;  /* 0x4000004000057882 */ /* 0x000fe20000000000 */
[----:B------:R-:W-:Y:S01]  /*1880*/  UMOV UR7, 0x40000040 ;  /* 0x4000004000077882 */ /* 0x000fe20000000000 */
[----:B------:R-:W-:Y:S02]  /*1890*/  WARPGROUP.DEPBAR.LE gsb0, 0x0 ;  /* 0x00008000000079c5 */ /* 0x000fe40000010000 */
        /* <DEDUP_REMOVED lines=10> */
[----:B------:R-:W-:Y:S03]  /*1940*/  HGMMA.64x256x8.F32.TF32 R24, gdesc[UR4], R24, gsb0 ;  /* 0x07e00000041879f0 */ /* 0x000fe60008002818 */
[----:B------:R-:W-:Y:S02]  /*1950*/  WARPGROUP.DEPBAR.LE gsb0, 0x0 ;  /* 0x00008000000079c5 */ /* 0x000fe40000010000 */
[----:B------:R-:W-:Y:S05]  /*1960*/  @!P2 BRA `(.L_x_21) ;  /* 0x00000004001ca947 */ /* 0x000fea0003800000 */
[----:B------:R-:W-:Y:S01]  /*1970*/  UIADD3 UR4, UR38, 0x1, URZ ;  /* 0x0000000126047890 */ /* 0x000fe2000fffe03f */
[----:B-12---:R-:W-:Y:S01]  /*1980*/  IMAD.U32 R0, RZ, RZ, UR43 ;  /* 0x0000002bff007e24 */ /* 0x006fe2000f8e00ff */
[----:B------:R-:W-:Y:S02]  /*1990*/  UMOV UR11, UR38 ;  /* 0x00000026000b7c82 */ /* 0x000fe40008000000 */
[----:B------:R-:W-:-:S04]  /*19a0*/  UISETP.NE.AND UP0, UPT, UR4, 0x6, UPT ;  /* 0x000000060400788c */ /* 0x000fc8000bf05270 */
[----:B------:R-:W-:Y:S02]  /*19b0*/  USEL UR5, URZ, 0x1, UP0 ;  /* 0x000000013f057887 */ /* 0x000fe40008000000 */
[----:B------:R-:W-:Y:S02]  /*19c0*/  USEL UR10, UR4, URZ, UP0 ;  /* 0x0000003f040a7287 */ /* 0x000fe40008000000 */
[----:B------:R-:W-:-:S06]  /*19d0*/  ULOP3.LUT UR5, UR39, UR5, URZ, 0x3c, !UPT ;  /* 0x0000000527057292 */ /* 0x000fcc000f8e3c3f */
[----:B------:R-:W-:-:S07]  /*19e0*/  IMAD.U32 R5, RZ, RZ, UR5 ;  /* 0x00000005ff057e24 */ /* 0x000fce000f8e00ff */
.L_x_28:
[----:B-12---:R-:W-:Y:S05]  /*19f0*/  @!P0 BRA `(.L_x_22) ;  /* 0x0000000000048947 */ /* 0x006fea0003800000 */
[----:B------:R-:W-:Y:S01]  /*1a00*/  BPT.TRAP 0x1 ;  /* 0x000000040000795c */ /* 0x000fe20000300000 */
.L_x_22:
[----:B------:R-:W-:Y:S01]  /*1a10*/  ULEA UR4, UR10, UR41, 0x3 ;  /* 0x000000290a047291 */ /* 0x000fe2000f8e183f */
[----:B------:R-:W-:-:S08]  /*1a20*/  SHF.L.U32 R3, R5, 0x1f, RZ ;  /* 0x0000001f05037819 */ /* 0x000fd000000006ff */
[----:B------:R1:W2:Y:S01]  /*1a30*/  SYNCS.PHASECHK.TRANS64.TRYWAIT P1, [UR4], R3 ;  /* 0x00000003ff0075a7 */ /* 0x0002a20008020144 */
[----:B------:R-:W-:Y:S05]  /*1a40*/  @!P0 BRA `(.L_x_23) ;  /* 0x0000000000048947 */ /* 0x000fea0003800000 */
[----:B------:R-:W-:Y:S01]  /*1a50*/  BPT.TRAP 0x1 ;  /* 0x000000040000795c */ /* 0x000fe20000300000 */
.L_x_23:
[----:B--2---:R-:W-:Y:S05]  /*1a60*/  @P1 BRA `(.L_x_24) ;  /* 0x0000000000081947 */ /* 0x004fea0003800000 */
[----:B------:R-:W2:Y:S02]  /*1a70*/  SYNCS.PHASECHK.TRANS64.TRYWAIT P1, [UR4], R3 ;  /* 0x00000003ff0075a7 */ /* 0x000ea40008020144 */
[----:B--2---:R-:W-:Y:S05]  /*1a80*/  @!P1 BRA `(.L_x_25) ;  /* 0x0000008000a89947 */ /* 0x004fea0003800000 */
.L_x_24:
[----:B------:R-:W-:Y:S01]  /*1a90*/  ULEA UR12, UR10, UR8, 0x9 ;  /* 0x000000080a0c7291 */ /* 0x000fe2000f8e483f */
[----:B------:R-:W-:Y:S01]  /*1aa0*/  WARPGROUP.ARRIVE ;  /* 0x00000000000079c5 */ /* 0x000fe20000000000 */
[----:B------:R-:W-:Y:S01]  /*1ab0*/  ULEA UR13, UR10, UR9, 0xb ;  /* 0x000000090a0d7291 */ /* 0x000fe2000f8e583f */
[----:B------:R-:W-:Y:S01]  /*1ac0*/  UMOV UR5, 0x40000040 ;  /* 0x4000004000057882 */ /* 0x000fe20000000000 */
[----:B------:R-:W-:-:S03]  /*1ad0*/  UMOV UR7, 0x40000040 ;  /* 0x4000004000077882 */ /* 0x000fc60000000000 */
[----:B------:R-:W-:Y:S02]  /*1ae0*/  UMOV UR4, UR12 ;  /* 0x0000000c00047c82 */ /* 0x000fe40008000000 */
[----:B------:R-:W-:Y:S02]  /*1af0*/  UMOV UR6, UR13 ;  /* 0x0000000d00067c82 */ /* 0x000fe40008000000 */
[----:B------:R-:W-:Y:S01]  /*1b00*/  HGMMA.64x256x8.F32.TF32 R24, gdesc[UR4], R24, gsb0 ;  /* 0x07e00000041879f0 */ /* 0x000fe20008002818 */
        /* <DEDUP_REMOVED lines=26> */
[----:B------:R-:W-:Y:S01]  /*1cb0*/  BPT.TRAP 0x1 ;  /* 0x000000040000795c */ /* 0x000fe20000300000 */
.L_x_26:
[----:B------:R-:W-:Y:S01]  /*1cc0*/  ULEA UR4, UR11, UR41, 0x3 ;  /* 0x000000290b047291 */ /* 0x000fe2000f8e183f */
[----:B------:R-:W-:-:S03]  /*1cd0*/  ISETP.GT.U32.AND P1, PT, R16, 0x1, PT ;  /* 0x000000011000780c */ /* 0x000fc60003f24070 */
[----:B------:R-:W-:-:S04]  /*1ce0*/  UIADD3 UR4, UR4, 0x30, URZ ;  /* 0x0000003004047890 */ /* 0x000fc8000fffe03f */
[----:B------:R-:W-:-:S09]  /*1cf0*/  UPRMT UR4, URZ, 0x654, UR4 ;  /* 0x000006543f047896 */ /* 0x000fd20008000004 */
[----:B------:R-:W-:Y:S01]  /*1d00*/  SYNCS.ARRIVE.TRANS64.RED.A1T0 RZ, [UR4], RZ ;  /* 0x000000ffffff79a7 */ /* 0x000fe20008100404 */
[----:B------:R-:W-:Y:S05]  /*1d10*/  @P1 BRA `(.L_x_27) ;  /* 0x0000000000041947 */ /* 0x000fea0003800000 */
[----:B------:R-:W-:Y:S01]  /*1d20*/  BPT.TRAP 0x1 ;  /* 0x000000040000795c */ /* 0x000fe20000300000 */
.L_x_27:
[----:B------:R-:W-:Y:S01]  /*1d30*/  UIADD3 UR10, UR10, 0x1, URZ ;  /* 0x000000010a0a7890 */ /* 0x000fe2000fffe03f */
[C---:B------:R-:W-:Y:S01]  /*1d40*/  ISETP.GT.AND P1, PT, R0.reuse, 0x1, PT ;  /* 0x000000010000780c */ /* 0x040fe20003f24270 */
[----:B------:R-:W-:Y:S01]  /*1d50*/  UIADD3 UR11, UR11, 0x1, URZ ;  /* 0x000000010b0b7890 */ /* 0x000fe2000fffe03f */
[----:B------:R-:W-:Y:S01]  /*1d60*/  VIADD R0, R0, 0xffffffff ;  /* 0xffffffff00007836 */ /* 0x000fe20000000000 */
[----:B------:R-:W-:Y:S02]  /*1d70*/  UISETP.NE.AND UP0, UPT, UR10, 0x6, UPT ;  /* 0x000000060a00788c */ /* 0x000fe4000bf05270 */
[----:B------:R-:W-:Y:S02]  /*1d80*/  UISETP.NE.AND UP1, UPT, UR11, 0x6, UPT ;  /* 0x000000060b00788c */ /* 0x000fe4000bf25270 */
[----:B------:R-:W-:Y:S02]  /*1d90*/  USEL UR4, URZ, 0x1, UP0 ;  /* 0x000000013f047887 */ /* 0x000fe40008000000 */
[----:B------:R-:W-:-:S02]  /*1da0*/  USEL UR10, UR10, URZ, UP0 ;  /* 0x0000003f0a0a7287 */ /* 0x000fc40008000000 */
[----:B------:R-:W-:Y:S02]  /*1db0*/  USEL UR11, UR11, URZ, UP1 ;  /* 0x0000003f0b0b7287 */ /* 0x000fe40008800000 */
[----:B------:R-:W-:Y:S01]  /*1dc0*/  LOP3.LUT R5, R5, UR4, RZ, 0x3c, !PT ;  /* 0x0000000405057c12 */ /* 0x000fe2000f8e3cff */
[----:B------:R-:W-:Y:S09]  /*1dd0*/  @P1 BRA `(.L_x_28) ;  /* 0xfffffffc00041947 */ /* 0x000ff2000383ffff */
.L_x_21:
[----:B-12---:R-:W1:Y:S01]  /*1de0*/  LDC R0, c[0x0][0x28c] ;  /* 0x0000a300ff007b82 */ /* 0x006e620000000800 */
[----:B------:R2:W-:Y:S01]  /*1df0*/  SYNCS.ARRIVE.TRANS64.A1T0 RZ, [R158+UR45], RZ ;  /* 0x000000ff9eff79a7 */ /* 0x0005e2000810002d */
[----:B-1----:R-:W-:-:S13]  /*1e00*/  ISETP.GE.AND P1, PT, R0, 0x1, PT ;  /* 0x000000010000780c */ /* 0x002fda0003f26270 */
[----:B--2---:R-:W-:Y:S05]  /*1e10*/  @!P1 BRA `(.L_x_29) ;  /* 0x0000000000349947 */ /* 0x004fea0003800000 */
[----:B------:R-:W-:Y:S05]  /*1e20*/  @!P0 BRA `(.L_x_30) ;  /* 0x0000000000048947 */ /* 0x000fea0003800000 */
[----:B------:R-:W-:Y:S01]  /*1e30*/  BPT.TRAP 0x1 ;  /* 0x000000040000795c */ /* 0x000fe20000300000 */
.L_x_30:
[----:B------:R-:W-:Y:S01]  /*1e40*/  UIADD3 UR6, UR43, UR38, URZ ;  /* 0x000000262b067290 */ /* 0x000fe2000fffe03f */
[----:B------:R-:W-:-:S03]  /*1e50*/  ISETP.GT.U32.AND P0, PT, R16, 0x1, PT ;  /* 0x000000011000780c */ /* 0x000fc60003f04070 */
[----:B------:R-:W-:-:S04]  /*1e60*/  UIMAD.WIDE.U32 UR4, UR6, -0x55555555, URZ ;  /* 0xaaaaaaab060478a5 */ /* 0x000fc8000f8e003f */
[----:B------:R-:W-:-:S04]  /*1e70*/  USHF.R.U32.HI UR4, URZ, 0x2, UR5 ;  /* 0x000000023f047899 */ /* 0x000fc80008011605 */
[----:B------:R-:W-:-:S04]  /*1e80*/  UIMAD UR6, UR4, -0x6, UR6 ;  /* 0xfffffffa040678a4 */ /* 0x000fc8000f8e0206 */
[----:B------:R-:W-:-:S04]  /*1e90*/  ULEA UR6, UR6, UR41, 0x3 ;  /* 0x0000002906067291 */ /* 0x000fc8000f8e183f */
[----:B------:R-:W-:-:S04]  /*1ea0*/  UIADD3 UR6, UR6, 0x30, URZ ;  /* 0x0000003006067890 */ /* 0x000fc8000fffe03f */
[----:B------:R-:W-:-:S09]  /*1eb0*/  UPRMT UR6, URZ, 0x654, UR6 ;  /* 0x000006543f067896 */ /* 0x000fd20008000006 */
[----:B------:R-:W-:Y:S01]  /*1ec0*/  SYNCS.ARRIVE.TRANS64.RED.A1T0 RZ, [UR6], RZ ;  /* 0x000000ffffff79a7 */ /* 0x000fe20008100406 */
[----:B------:R-:W-:Y:S05]  /*1ed0*/  @P0 BRA `(.L_x_29) ;  /* 0x0000000000040947 */ /* 0x000fea0003800000 */
[----:B------:R-:W-:Y:S01]  /*1ee0*/  BPT.TRAP 0x1 ;  /* 0x000000040000795c */ /* 0x000fe20000300000 */
.L_x_29:
[----:B------:R-:W-:Y:S01]  /*1ef0*/  SHF.L.U32 R0, R171, 0x1f, RZ ;  /* 0x0000001fab007819 */ /* 0x000fe200000006ff */
[----:B------:R-:W-:Y:S01]  /*1f00*/  UIADD3 UR38, UR44, UR38, URZ ;  /* 0x000000262c267290 */ /* 0x000fe2000fffe03f */
[----:B------:R-:W1:Y:S01]  /*1f10*/  LDC R7, c[0x0][0x288] ;  /* 0x0000a200ff077b82 */ /* 0x000e620000000800 */
[----:B------:R-:W-:Y:S01]  /*1f20*/  UISETP.GE.U32.AND UP1, UPT, UR44, 0x6, UPT ;  /* 0x000000062c00788c */ /* 0x000fe2000bf26070 */
[----:B------:R-:W-:Y:S01]  /*1f30*/  IMAD.SHL.U32 R8, R156, 0x2, RZ ;  /* 0x000000029c087824 */ /* 0x000fe200078e00ff */
[----:B------:R-:W-:Y:S02]  /*1f40*/  UISETP.GT.U32.AND UP0, UPT, UR38, 0x5, UPT ;  /* 0x000000052600788c */ /* 0x000fe4000bf04070 */
[----:B------:R-:W-:Y:S02]  /*1f50*/  UIMAD.WIDE.U32 UR4, UR38, -0x55555555, URZ ;  /* 0xaaaaaaab260478a5 */ /* 0x000fe4000f8e003f */
[----:B------:R-:W-:Y:S01]  /*1f60*/  UISETP.LT.U32.AND UP0, UPT, UR44, 0x6, UP0 ;  /* 0x000000062c00788c */ /* 0x000fe20008701070 */
[----:B------:R-:W2:Y:S01]  /*1f70*/  SYNCS.PHASECHK.TRANS64.TRYWAIT P0, [R157+UR42+0x10], R0 ;  /* 0x000010009d0075a7 */ /* 0x000ea2000800016a */
[----:B------:R-:W-:Y:S01]  /*1f80*/  USHF.R.U32.HI UR4, URZ, 0x2, UR5 ;  /* 0x000000023f047899 */ /* 0x000fe20008011605 */
[----:B------:R-:W-:Y:S01]  /*1f90*/  SHF.R.S32.HI R9, RZ, 0x1f, R8 ;  /* 0x0000001fff097819 */ /* 0x000fe20000011408 */
[----:B------:R-:W-:-:S02]  /*1fa0*/  USEL UR6, URZ, 0x1, !UP0 ;  /* 0x000000013f067887 */ /* 0x000fc4000c000000 */
[----:B------:R-:W-:Y:S02]  /*1fb0*/  UIMAD UR38, UR4, -0x6, UR38 ;  /* 0xfffffffa042678a4 */ /* 0x000fe4000f8e0226 */
[----:B------:R-:W-:-:S04]  /*1fc0*/  ULOP3.LUT UR39, UR39, UR6, URZ, 0x3c, !UPT ;  /* 0x0000000627277292 */ /* 0x000fc8000f8e3c3f */
[----:B------:R-:W-:Y:S01]  /*1fd0*/  @UP1 ULOP3.LUT UR39, UR39, 0x1, UR4, 0x78, !UPT ;  /* 0x0000000127271892 */ /* 0x000fe2000f8e7804 */
[----:B-12---:R-:W-:Y:S11]  /*1fe0*/  @!P0 BRA `(.L_x_31) ;  /* 0x0000007c00688947 */ /* 0x006ff60003800000 */
.L_x_315:
[----:B------:R-:W-:Y:S01]  /*1ff0*/  IMAD.SHL.U32 R6, R19, 0x40, RZ ;  /* 0x0000004013067824 */ /* 0x000fe200078e00ff */
[----:B------:R-:W-:Y:S01]  /*2000*/  ULDC UR6, c[0x0][0x284] ;  /* 0x0000a10000067ab9 */ /* 0x000fe20000000800 */
[----:B------:R-:W-:Y:S01]  /*2010*/  IMAD.SHL.U32 R14, R22, 0x100, RZ ;  /* 0x00000100160e7824 */ /* 0x000fe200078e00ff */
[----:B------:R-:W-:Y:S01]  /*2020*/  SHF.R.S32.HI R165, RZ, 0x1f, R2 ;  /* 0x0000001fffa57819 */ /* 0x000fe20000011402 */
[----:B------:R-:W-:Y:S01]  /*2030*/  ULDC.64 UR4, c[0x0][0x5d0] ;  /* 0x0001740000047ab9 */ /* 0x000fe20000000a00 */
[----:B------:R-:W-:Y:S01]  /*2040*/  ISETP.GE.AND P0, PT, R6, UR6, PT ;  /* 0x0000000606007c0c */ /* 0x000fe2000bf06270 */
[----:B------:R-:W-:Y:S01]  /*2050*/  IMAD.WIDE.U32 R4, R2, UR4, R8 ;  /* 0x0000000402047c25 */ /* 0x000fe2000f8e0008 */
[----:B------:R-:W-:Y:S02]  /*2060*/  SHF.R.S32.HI R15, RZ, 0x1f, R14 ;  /* 0x0000001fff0f7819 */ /* 0x000fe4000001140e */
[C---:B------:R-:W-:Y:S01]  /*2070*/  ISETP.GE.OR P0, PT, R14.reuse, R7, P0 ;  /* 0x000000070e00720c */ /* 0x040fe20000706670 */
[----:B------:R-:W-:Y:S01]  /*2080*/  IMAD R3, R165, UR4, RZ ;  /* 0x00000004a5037c24 */ /* 0x000fe2000f8e02ff */
[----:B------:R-:W-:-:S03]  /*2090*/  IADD3 R4, P1, R14, R4, RZ ;  /* 0x000000040e047210 */ /* 0x000fc60007f3e0ff */
[----:B------:R-:W-:-:S05]  /*20a0*/  IMAD R3, R2, UR5, R3 ;  /* 0x0000000502037c24 */ /* 0x000fca000f8e0203 */
[----:B------:R-:W-:-:S03]  /*20b0*/  IADD3.X R5, R15, R5, R3, P1, !PT ;  /* 0x000000050f057210 */ /* 0x000fc60000ffe403 */
[----:B------:R-:W-:Y:S05]  /*20c0*/  @P0 BRA `(.L_x_32) ;  /* 0x0000006400000947 */ /* 0x000fea0003800000 */
[----:B------:R-:W2:Y:S01]  /*20d0*/  LDC.64 R10, c[0x0][0x5c8] ;  /* 0x00017200ff0a7b82 */ /* 0x000ea20000000a00 */
[----:B-----5:R-:W-:Y:S01]  /*20e0*/  FSETP.NEU.AND P1, PT, R152, RZ, PT ;  /* 0x000000ff9800720b */ /* 0x020fe20003f2d000 */
[----:B------:R-:W-:Y:S01]  /*20f0*/  IMAD R3, R156, -0x2, R7 ;  /* 0xfffffffe9c037824 */ /* 0x000fe200078e0207 */
[----:B------:R-:W-:Y:S01]  /*2100*/  BSSY B0, `(.L_x_32) ;  /* 0x000063c000007945 */ /* 0x000fe20003800000 */
[----:B------:R-:W-:-:S04]  /*2110*/  IMAD.WIDE R162, R19, 0x40, R154 ;  /* 0x0000004013a27825 */ /* 0x000fc800078e029a */
[----:B-1----:R-:W-:Y:S02]  /*2120*/  IMAD.IADD R0, R3, 0x1, -R14 ;  /* 0x0000000103007824 */ /* 0x002fe400078e0a0e */
[----:B------:R-:W-:-:S03]  /*2130*/  IMAD.IADD R3, R161, 0x1, -R6 ;  /* 0x00000001a1037824 */ /* 0x000fc600078e0a06 */
[----:B------:R-:W-:-:S04]  /*2140*/  ISETP.GT.AND P0, PT, R0, RZ, PT ;  /* 0x000000ff0000720c */ /* 0x000fc80003f04270 */
[----:B------:R-:W-:Y:S01]  /*2150*/  ISETP.GT.AND P4, PT, R3, RZ, P0 ;  /* 0x000000ff0300720c */ /* 0x000fe20000784270 */
[-C--:B--2---:R-:W-:Y:S02]  /*2160*/  IMAD R6, R163, R10.reuse, RZ ;  /* 0x0000000aa3067224 */ /* 0x084fe400078e02ff */
[----:B------:R-:W-:-:S04]  /*2170*/  IMAD.WIDE.U32 R172, R162, R10, R4 ;  /* 0x0000000aa2ac7225 */ /* 0x000fc800078e0004 */
[----:B------:R-:W-:-:S04]  /*2180*/  IMAD R5, R162, R11, R6 ;  /* 0x0000000ba2057224 */ /* 0x000fc800078e0206 */
[----:B------:R-:W-:Y:S01]  /*2190*/  IMAD.IADD R177, R173, 0x1, R5 ;  /* 0x00000001adb17824 */ /* 0x000fe200078e0205 */
[----:B------:R-:W-:Y:S06]  /*21a0*/  @!P1 BRA `(.L_x_33) ;  /* 0x0000004400949947 */ /* 0x000fec0003800000 */
[----:B------:R-:W1:Y:S01]  /*21b0*/  LDC.64 R20, c[0x0][0x5b8] ;  /* 0x00016e00ff147b82 */ /* 0x000e620000000a00 */
[----:B------:R-:W-:-:S07]  /*21c0*/  ULDC.64 UR4, c[0x0][0x5c0] ;  /* 0x0001700000047ab9 */ /* 0x000fce0000000a00 */
[----:B------:R-:W2:Y:S08]  /*21d0*/  LDC.64 R174, c[0x0][0x5b0] ;  /* 0x00016c00ffae7b82 */ /* 0x000eb00000000a00 */
[----:B0-----:R-:W0:Y:S01]  /*21e0*/  LDC.64 R12, c[0x0][0x5a8] ;  /* 0x00016a00ff0c7b82 */ /* 0x001e220000000a00 */
[-C--:B-1----:R-:W-:Y:S02]  /*21f0*/  IMAD R6, R165, R20.reuse, RZ ;  /* 0x00000014a5067224 */ /* 0x082fe400078e02ff */
[----:B------:R-:W-:-:S04]  /*2200*/  IMAD.WIDE.U32 R4, R2, R20, R8 ;  /* 0x0000001402047225 */ /* 0x000fc800078e0008 */
[----:B------:R-:W-:Y:S01]  /*2210*/  IMAD R173, R2, R21, R6 ;  /* 0x0000001502ad7224 */ /* 0x000fe200078e0206 */
[----:B------:R-:W-:Y:S01]  /*2220*/  IADD3 R164, P1, R14, R4, RZ ;  /* 0x000000040ea47210 */ /* 0x000fe20007f3e0ff */
[----:B--2---:R-:W-:-:S03]  /*2230*/  IMAD R4, R163, R174, RZ ;  /* 0x000000aea3047224 */ /* 0x004fc600078e02ff */
[----:B------:R-:W-:Y:S01]  /*2240*/  IADD3.X R165, R15, R5, R173, P1, !PT ;  /* 0x000000050fa57210 */ /* 0x000fe20000ffe4ad */
[C---:B------:R-:W-:Y:S02]  /*2250*/  IMAD R163, R162.reuse, R175, R4 ;  /* 0x000000afa2a37224 */ /* 0x040fe400078e0204 */
[----:B------:R-:W-:-:S04]  /*2260*/  IMAD.WIDE.U32 R4, R162, R174, R164 ;  /* 0x000000aea2047225 */ /* 0x000fc800078e00a4 */
[----:B------:R-:W-:Y:S01]  /*2270*/  IMAD.IADD R5, R5, 0x1, R163 ;  /* 0x0000000105057824 */ /* 0x000fe200078e02a3 */
[----:B0-----:R-:W-:-:S04]  /*2280*/  LEA R6, P1, R4, R12, 0x2 ;  /* 0x0000000c04067211 */ /* 0x001fc800078210ff */
[----:B------:R-:W-:-:S05]  /*2290*/  LEA.HI.X R7, R4, R13, R5, 0x2, P1 ;  /* 0x0000000d04077211 */ /* 0x000fca00008f1405 */
[----:B------:R0:W2:Y:S01]  /*22a0*/  @P4 LDG.E.LTC128B R19, desc[UR36][R6.64] ;  /* 0x0000002406134981 */ /* 0x0000a2000c1e1920 */
[----:B------:R-:W-:Y:S01]  /*22b0*/  IMAD.WIDE.U32 R4, R162, R174, R14 ;  /* 0x000000aea2047225 */ /* 0x000fe200078e000e */
[C---:B------:R-:W-:Y:S01]  /*22c0*/  SHF.L.U64.HI R169, R174.reuse, 0x3, R175 ;  /* 0x00000003aea97819 */ /* 0x040fe200000102af */
[----:B------:R-:W-:Y:S01]  /*22d0*/  BSSY B1, `(.L_x_34) ;  /* 0x0000017000017945 */ /* 0x000fe20003800000 */
[----:B------:R-:W-:Y:S01]  /*22e0*/  ISETP.GT.AND P0, PT, R3, 0x8, P0 ;  /* 0x000000080300780c */ /* 0x000fe20000704270 */
[----:B------:R-:W-:Y:S01]  /*22f0*/  IMAD.SHL.U32 R168, R174, 0x8, RZ ;  /* 0x00000008aea87824 */ /* 0x000fe200078e00ff */
[----:B------:R-:W-:-:S03]  /*2300*/  IADD3 R166, P1, R8, R4, RZ ;  /* 0x0000000408a67210 */ /* 0x000fc60007f3e0ff */
[----:B------:R-:W-:Y:S01]  /*2310*/  IMAD.WIDE.U32 R168, R162, R174, R168 ;  /* 0x000000aea2a87225 */ /* 0x000fe200078e00a8 */
[----:B------:R-:W-:Y:S02]  /*2320*/  IADD3.X R167, R9, R163, R5, P1, !PT ;  /* 0x000000a309a77210 */ /* 0x000fe40000ffe405 */
[----:B------:R-:W-:Y:S01]  /*2330*/  LEA R4, P1, R172, UR4, 0x2 ;  /* 0x00000004ac047c11 */ /* 0x000fe2000f8210ff */
[----:B------:R-:W-:Y:S02]  /*2340*/  IMAD.IADD R175, R163, 0x1, R169 ;  /* 0x00000001a3af7824 */ /* 0x000fe400078e02a9 */
[----:B------:R-:W-:Y:S01]  /*2350*/  IMAD.WIDE.U32 R166, R2, R20, R166 ;  /* 0x0000001402a67225 */ /* 0x000fe200078e00a6 */
[----:B------:R-:W-:-:S03]  /*2360*/  LEA.HI.X R5, R172, UR5, R177, 0x2, P1 ;  /* 0x00000005ac057c11 */ /* 0x000fc600088f14b1 */
[----:B------:R-:W-:Y:S01]  /*2370*/  IMAD.IADD R21, R173, 0x1, R167 ;  /* 0x00000001ad157824 */ /* 0x000fe200078e02a7 */
[----:B0-----:R-:W-:Y:S01]  /*2380*/  LEA R6, P1, R166, R12, 0x2 ;  /* 0x0000000ca6067211 */ /* 0x001fe200078210ff */
[----:B--2---:R-:W-:-:S04]  /*2390*/  FMUL R7, R19, R152 ;  /* 0x0000009813077220 */ /* 0x004fc80000400000 */
[----:B------:R-:W-:Y:S01]  /*23a0*/  FFMA R167, R24, R153, R7 ;  /* 0x0000009918a77223 */ /* 0x000fe20000000007 */
[----:B------:R-:W-:Y:S02]  /*23b0*/  LEA.HI.X R7, R166, R13, R21, 0x2, P1 ;  /* 0x0000000da6077211 */ /* 0x000fe400008f1415 */
[----:B------:R-:W-:Y:S02]  /*23c0*/  ISETP.GT.AND P1, PT, R0, 0x1, PT ;  /* 0x000000010000780c */ /* 0x000fe40003f24270 */
[----:B------:R0:W-:Y:S01]  /*23d0*/  @P4 STG.E desc[UR36][R4.64], R167 ;  /* 0x000000a704004986 */ /* 0x0001e2000c101924 */
[----:B------:R-:W-:Y:S02]  /*23e0*/  IADD3 R21, P2, R164, R168, RZ ;  /* 0x000000a8a4157210 */ /* 0x000fe40007f5e0ff */
[----:B------:R-:W-:Y:S02]  /*23f0*/  ISETP.GT.AND P4, PT, R3, RZ, P1 ;  /* 0x000000ff0300720c */ /* 0x000fe40000f84270 */
[----:B------:R-:W-:Y:S01]  /*2400*/  LEA R162, P3, R21, R12, 0x2 ;  /* 0x0000000c15a27211 */ /* 0x000fe200078610ff */
[----:B------:R-:W-:-:S10]  /*2410*/  IMAD.X R164, R175, 0x1, R165, P2 ;  /* 0x00000001afa47824 */ /* 0x000fd400010e06a5 */
[----:B0-----:R-:W-:Y:S05]  /*2420*/  @!P4 BRA `(.L_x_35) ;  /* 0x000000000004c947 */ /* 0x001fea0003800000 */
[----:B------:R0:W5:Y:S02]  /*2430*/  LDG.E.LTC128B R19, desc[UR36][R6.64+0x4] ;  /* 0x0000042406137981 */ /* 0x000164000c1e1920 */
.L_x_35:
[----:B------:R-:W-:Y:S05]  /*2440*/  BSYNC B1 ;  /* 0x0000000000017941 */ /* 0x000fea0003800000 */
.L_x_34:
[----:B-----5:R-:W-:Y:S01]  /*2450*/  FMUL R22, R19, R152 ;  /* 0x0000009813167220 */ /* 0x020fe20000400000 */
[----:B------:R-:W-:-:S03]  /*2460*/  LEA.HI.X R163, R21, R13, R164, 0x2, P3 ;  /* 0x0000000d15a37211 */ /* 0x000fc600018f14a4 */
[----:B------:R-:W-:-:S05]  /*2470*/  FFMA R25, R25, R153, R22 ;  /* 0x0000009919197223 */ /* 0x000fca0000000016 */
[----:B------:R1:W-:Y:S04]  /*2480*/  @P4 STG.E desc[UR36][R4.64+0x4], R25 ;  /* 0x0000041904004986 */ /* 0x0003e8000c101924 */
[----:B------:R-:W2:Y:S01]  /*2490*/  @P0 LDG.E.LTC128B R19, desc[UR36][R162.64] ;  /* 0x00000024a2130981 */ /* 0x000ea2000c1e1920 */
[----:B------:R-:W-:Y:S01]  /*24a0*/  IADD3 R8, P2, P3, R8, R168, R14 ;  /* 0x000000a808087210 */ /* 0x000fe20007b5e00e */
[----:B------:R-:W-:Y:S01]  /*24b0*/  BSSY B1, `(.L_x_36) ;  /* 0x0000010000017945 */ /* 0x000fe20003800000 */
[C---:B------:R-:W-:Y:S02]  /*24c0*/  SHF.L.U64.HI R11, R10.reuse, 0x5, R11 ;  /* 0x000000050a0b7819 */ /* 0x040fe4000001020b */
[----:B------:R-:W-:Y:S02]  /*24d0*/  IADD3.X R9, R9, R175, R15, P2, P3 ;  /* 0x000000af09097210 */ /* 0x000fe400017e640f */
[----:B------:R-:W-:-:S02]  /*24e0*/  LEA R10, P3, R10, R4, 0x5 ;  /* 0x000000040a0a7211 */ /* 0x000fc400078628ff */
[----:B------:R-:W-:Y:S01]  /*24f0*/  ISETP.GT.AND P1, PT, R3, 0x8, P1 ;  /* 0x000000080300780c */ /* 0x000fe20000f24270 */
[----:B------:R-:W-:Y:S01]  /*2500*/  IMAD.WIDE.U32 R20, R2, R20, R8 ;  /* 0x0000001402147225 */ /* 0x000fe200078e0008 */
[----:B------:R-:W-:-:S03]  /*2510*/  ISETP.GT.AND P2, PT, R0, 0x8, PT ;  /* 0x000000080000780c */ /* 0x000fc60003f44270 */
[----:B------:R-:W-:Y:S01]  /*2520*/  IMAD.X R11, R11, 0x1, R5, P3 ;  /* 0x000000010b0b7824 */ /* 0x000fe200018e0605 */
[----:B------:R-:W-:Y:S01]  /*2530*/  LEA R8, P4, R20, R12, 0x2 ;  /* 0x0000000c14087211 */ /* 0x000fe200078810ff */
[----:B------:R-:W-:Y:S02]  /*2540*/  IMAD.IADD R2, R173, 0x1, R21 ;  /* 0x00000001ad027824 */ /* 0x000fe400078e0215 */
[----:B--2---:R-:W-:-:S04]  /*2550*/  FMUL R9, R19, R152 ;  /* 0x0000009813097220 */ /* 0x004fc80000400000 */
[----:B------:R-:W-:Y:S01]  /*2560*/  FFMA R15, R26, R153, R9 ;  /* 0x000000991a0f7223 */ /* 0x000fe20000000009 */
[----:B------:R-:W-:-:S04]  /*2570*/  LEA.HI.X R9, R20, R13, R2, 0x2, P4 ;  /* 0x0000000d14097211 */ /* 0x000fc800020f1402 */
[----:B------:R1:W-:Y:S01]  /*2580*/  @P0 STG.E desc[UR36][R10.64], R15 ;  /* 0x0000000f0a000986 */ /* 0x0003e2000c101924 */
[----:B------:R-:W-:Y:S05]  /*2590*/  @!P1 BRA `(.L_x_37) ;  /* 0x0000000000049947 */ /* 0x000fea0003800000 */
[----:B------:R2:W5:Y:S02]  /*25a0*/  LDG.E.LTC128B R19, desc[UR36][R8.64+0x4] ;  /* 0x0000042408137981 */ /* 0x000564000c1e1920 */
.L_x_37:
[----:B------:R-:W-:Y:S05]  /*25b0*/  BSYNC B1 ;  /* 0x0000000000017941 */ /* 0x000fea0003800000 */
.L_x_36:
[----:B-----5:R-:W-:Y:S01]  /*25c0*/  FMUL R2, R19, R152 ;  /* 0x0000009813027220 */ /* 0x020fe20000400000 */
[----:B------:R-:W-:Y:S01]  /*25d0*/  ISETP.GT.AND P3, PT, R3, RZ, P2 ;  /* 0x000000ff0300720c */ /* 0x000fe20001764270 */
[----:B------:R-:W-:Y:S01]  /*25e0*/  BSSY B1, `(.L_x_38) ;  /* 0x0000006000017945 */ /* 0x000fe20003800000 */
[----:B------:R-:W-:Y:S01]  /*25f0*/  ISETP.GT.AND P0, PT, R0, 0x9, PT ;  /* 0x000000090000780c */ /* 0x000fe20003f04270 */
[----:B------:R-:W-:-:S05]  /*2600*/  FFMA R27, R27, R153, R2 ;  /* 0x000000991b1b7223 */ /* 0x000fca0000000002 */
[----:B------:R3:W-:Y:S05]  /*2610*/  @P1 STG.E desc[UR36][R10.64+0x4], R27 ;  /* 0x0000041b0a001986 */ /* 0x0007ea000c101924 */
[----:B------:R-:W-:Y:S05]  /*2620*/  @!P3 BRA `(.L_x_39) ;  /* 0x000000000004b947 */ /* 0x000fea0003800000 */
[----:B------:R4:W5:Y:S02]  /*2630*/  LDG.E.LTC128B R19, desc[UR36][R6.64+0x20] ;  /* 0x0000202406137981 */ /* 0x000964000c1e1920 */
.L_x_39:
[----:B------:R-:W-:Y:S05]  /*2640*/  BSYNC B1 ;  /* 0x0000000000017941 */ /* 0x000fea0003800000 */
.L_x_38:
[----:B-----5:R-:W-:Y:S01]  /*2650*/  FMUL R13, R19, R152 ;  /* 0x00000098130d7220 */ /* 0x020fe20000400000 */
[----:B------:R-:W-:Y:S01]  /*2660*/  ISETP.GT.AND P1, PT, R3, RZ, P0 ;  /* 0x000000ff0300720c */ /* 0x000fe20000724270 */
[----:B------:R-:W-:Y:S02]  /*2670*/  BSSY B1, `(.L_x_40) ;  /* 0x0000005000017945 */ /* 0x000fe40003800000 */
[----:B------:R-:W-:-:S05]  /*2680*/  FFMA R13, R28, R153, R13 ;  /* 0x000000991c0d7223 */ /* 0x000fca000000000d */
[----:B------:R0:W-:Y:S05]  /*2690*/  @P3 STG.E desc[UR36][R4.64+0x20], R13 ;  /* 0x0000200d04003986 */ /* 0x0001ea000c101924 */
[----:B------:R-:W-:Y:S05]  /*26a0*/  @!P1 BRA `(.L_x_41) ;  /* 0x0000000000049947 */ /* 0x000fea0003800000 */
[----:B------:R0:W5:Y:S02]  /*26b0*/  LDG.E.LTC128B R19, desc[UR36][R6.64+0x24] ;  /* 0x0000242406137981 */ /* 0x000164000c1e1920 */
.L_x_41:
[----:B------:R-:W-:Y:S05]  /*26c0*/  BSYNC B1 ;  /* 0x0000000000017941 */ /* 0x000fea0003800000 */
.L_x_40:
[----:B-----5:R-:W-:Y:S01]  /*26d0*/  FMUL R2, R19, R152 ;  /* 0x0000009813027220 */ /* 0x020fe20000400000 */
[----:B------:R-:W-:Y:S01]  /*26e0*/  ISETP.GT.AND P2, PT, R3, 0x8, P2 ;  /* 0x000000080300780c */ /* 0x000fe20001744270 */
[----:B------:R-:W-:Y:S02]  /*26f0*/  BSSY B1, `(.L_x_42) ;  /* 0x0000005000017945 */ /* 0x000fe40003800000 */
[----:B------:R-:W-:-:S05]  /*2700*/  FFMA R29, R29, R153, R2 ;  /* 0x000000991d1d7223 */ /* 0x000fca0000000002 */
[----:B------:R0:W-:Y:S05]  /*2710*/  @P1 STG.E desc[UR36][R4.64+0x24], R29 ;  /* 0x0000241d04001986 */ /* 0x0001ea000c101924 */
[----:B------:R-:W-:Y:S05]  /*2720*/  @!P2 BRA `(.L_x_43) ;  /* 0x000000000004a947 */ /* 0x000fea0003800000 */
[----:B------:R0:W5:Y:S02]  /*2730*/  LDG.E.LTC128B R19, desc[UR36][R8.64+0x20] ;  /* 0x0000202408137981 */ /* 0x000164000c1e1920 */
.L_x_43:
[----:B------:R-:W-:Y:S05]  /*2740*/  BSYNC B1 ;  /* 0x0000000000017941 */ /* 0x000fea0003800000 */
.L_x_42:
[----:B0----5:R-:W-:Y:S01]  /*2750*/  FMUL R13, R19, R152 ;  /* 0x00000098130d7220 */ /* 0x021fe20000400000 */
[----:B------:R-:W-:Y:S01]  /*2760*/  ISETP.GT.AND P0, PT, R3, 0x8, P0 ;  /* 0x000000080300780c */ /* 0x000fe20000704270 */
[----:B------:R-:W-:Y:S01]  /*2770*/  BSSY B1, `(.L_x_44) ;  /* 0x0000006000017945 */ /* 0x000fe20003800000 */
[----:B------:R-:W-:Y:S01]  /*2780*/  ISETP.GT.AND P1, PT, R0, 0x10, PT ;  /* 0x000000100000780c */ /* 0x000fe20003f24270 */
[----:B------:R-:W-:-:S05]  /*2790*/  FFMA R13, R30, R153, R13 ;  /* 0x000000991e0d7223 */ /* 0x000fca000000000d */
[----:B------:R0:W-:Y:S05]  /*27a0*/  @P2 STG.E desc[UR36][R10.64+0x20], R13 ;  /* 0x0000200d0a002986 */ /* 0x0001ea000c101924 */
[----:B------:R-:W-:Y:S05]  /*27b0*/  @!P0 BRA `(.L_x_45) ;  /* 0x0000000000048947 */ /* 0x000fea0003800000 */
[----:B------:R0:W5:Y:S02]  /*27c0*/  LDG.E.LTC128B R19, desc[UR36][R8.64+0x24] ;  /* 0x0000242408137981 */ /* 0x000164000c1e1920 */
.L_x_45:
[----:B------:R-:W-:Y:S05]  /*27d0*/  BSYNC B1 ;  /* 0x0000000000017941 */ /* 0x000fea0003800000 */
.L_x_44:
        /* <DEDUP_REMOVED lines=8> */
.L_x_47:
[----:B------:R-:W-:Y:S05]  /*2860*/  BSYNC B1 ;  /* 0x0000000000017941 */ /* 0x000fea0003800000 */
.L_x_46:
[----:B0----5:R-:W-:Y:S01]  /*2870*/  FMUL R13, R19, R152 ;  /* 0x00000098130d7220 */ /* 0x021fe20000400000 */
[----:B------:R-:W-:Y:S01]  /*2880*/  ISETP.GT.AND P0, PT, R3, RZ, P2 ;  /* 0x000000ff0300720c */ /* 0x000fe20001704270 */
[----:B------:R-:W-:Y:S02]  /*2890*/  BSSY B1, `(.L_x_48) ;  /* 0x0000005000017945 */ /* 0x000fe40003800000 */
[----:B------:R-:W-:-:S05]  /*28a0*/  FFMA R13, R32, R153, R13 ;  /* 0x00000099200d7223 */ /* 0x000fca000000000d */
[----:B------:R0:W-:Y:S05]  /*28b0*/  @P3 STG.E desc[UR36][R4.64+0x40], R13 ;  /* 0x0000400d04003986 */ /* 0x0001ea000c101924 */
[----:B------:R-:W-:Y:S05]  /*28c0*/  @!P0 BRA `(.L_x_49) ;  /* 0x0000000000048947 */ /* 0x000fea0003800000 */
[----:B------:R0:W5:Y:S02]  /*28d0*/  LDG.E.LTC128B R19, desc[UR36][R6.64+0x44] ;  /* 0x0000442406137981 */ /* 0x000164000c1e1920 */
.L_x_49:
[----:B------:R-:W-:Y:S05]  /*28e0*/  BSYNC B1 ;  /* 0x0000000000017941 */ /* 0x000fea0003800000 */
.L_x_48:
[----:B-----5:R-:W-:Y:S01]  /*28f0*/  FMUL R2, R19, R152 ;  /* 0x0000009813027220 */ /* 0x020fe20000400000 */
[----:B------:R-:W-:Y:S01]  /*2900*/  ISETP.GT.AND P1, PT, R3, 0x8, P1 ;  /* 0x000000080300780c */ /* 0x000fe20000f24270 */
[----:B------:R-:W-:Y:S02]  /*2910*/  BSSY B1, `(.L_x_50) ;  /* 0x0000005000017945 */ /* 0x000fe40003800000 */
[----:B------:R-:W-:-:S05]  /*2920*/  FFMA R33, R33, R153, R2 ;  /* 0x0000009921217223 */ /* 0x000fca0000000002 */
[----:B------:R0:W-:Y:S05]  /*2930*/  @P0 STG.E desc[UR36][R4.64+0x44], R33 ;  /* 0x0000442104000986 */ /* 0x0001ea000c101924 */
[----:B------:R-:W-:Y:S05]  /*2940*/  @!P1 BRA `(.L_x_51) ;  /* 0x0000000000049947 */ /* 0x000fea0003800000 */
[----:B------:R0:W5:Y:S02]  /*2950*/  LDG.E.LTC128B R19, desc[UR36][R8.64+0x40] ;  /* 0x0000402408137981 */ /* 0x000164000c1e1920 */
.L_x_51:
[----:B------:R-:W-:Y:S05]  /*2960*/  BSYNC B1 ;  /* 0x0000000000017941 */ /* 0x000fea0003800000 */
.L_x_50:
        /* <DEDUP_REMOVED lines=8> */
.L_x_53:
[----:B------:R-:W-:Y:S05]  /*29f0*/  BSYNC B1 ;  /* 0x0000000000017941 */ /* 0x000fea0003800000 */
.L_x_52:
        /* <DEDUP_REMOVED lines=8> */
.L_x_55:
[----:B------:R-:W-:Y:S05]  /*2a80*/  BSYNC B1 ;  /* 0x0000000000017941 */ /* 0x000fea0003800000 */
.L_x_54:
[----:B0----5:R-:W-:Y:S01]  /*2a90*/  FMUL R13, R19, R152 ;  /* 0x00000098130d7220 */ /* 0x021fe20000400000 */
[----:B------:R-:W-:Y:S01]  /*2aa0*/  ISETP.GT.AND P2, PT, R3, RZ, P1 ;  /* 0x000000ff0300720c */ /* 0x000fe20000f44270 */
[----:B------:R-:W-:Y:S02]  /*2ab0*/  BSSY B1, `(.L_x_56) ;  /* 0x0000005000017945 */ /* 0x000fe40003800000 */
[----:B------:R-:W-:-:S05]  /*2ac0*/  FFMA R13, R36, R153, R13 ;  /* 0x00000099240d7223 */ /* 0x000fca000000000d */
[----:B------:R0:W-:Y:S05]  /*2ad0*/  @P3 STG.E desc[UR36][R4.64+0x60], R13 ;  /* 0x0000600d04003986 */ /* 0x0001ea000c101924 */
[----:B------:R-:W-:Y:S05]  /*2ae0*/  @!P2 BRA `(.L_x_57) ;  /* 0x000000000004a947 */ /* 0x000fea0003800000 */
[----:B------:R0:W5:Y:S02]  /*2af0*/  LDG.E.LTC128B R19, desc[UR36][R6.64+0x64] ;  /* 0x0000642406137981 */ /* 0x000164000c1e1920 */
.L_x_57:
[----:B------:R-:W-:Y:S05]  /*2b00*/  BSYNC B1 ;  /* 0x0000000000017941 */ /* 0x000fea0003800000 */
.L_x_56:
[----:B-----5:R-:W-:Y:S01]  /*2b10*/  FMUL R2, R19, R152 ;  /* 0x0000009813027220 */ /* 0x020fe20000400000 */
[----:B------:R-:W-:Y:S01]  /*2b20*/  ISETP.GT.AND P0, PT, R3, 0x8, P0 ;  /* 0x000000080300780c */ /* 0x000fe20000704270 */
[----:B------:R-:W-:Y:S02]  /*2b30*/  BSSY B1, `(.L_x_58) ;  /* 0x0000005000017945 */ /* 0x000fe40003800000 */
[----:B------:R-:W-:-:S05]  /*2b40*/  FFMA R37, R37, R153, R2 ;  /* 0x0000009925257223 */ /* 0x000fca0000000002 */
[----:B------:R0:W-:Y:S05]  /*2b50*/  @P2 STG.E desc[UR36][R4.64+0x64], R37 ;  /* 0x0000642504002986 */ /* 0x0001ea000c101924 */
[----:B------:R-:W-:Y:S05]  /*2b60*/  @!P0 BRA `(.L_x_59) ;  /* 0x0000000000048947 */ /* 0x000fea0003800000 */
[----:B------:R0:W5:Y:S02]  /*2b70*/  LDG.E.LTC128B R19, desc[UR36][R8.64+0x60] ;  /* 0x0000602408137981 */ /* 0x000164000c1e1920 */
.L_x_59:
[----:B------:R-:W-:Y:S05]  /*2b80*/  BSYNC B1 ;  /* 0x0000000000017941 */ /* 0x000fea0003800000 */
.L_x_58:
        /* <DEDUP_REMOVED lines=8> */
.L_x_61:
[----:B------:R-:W-:Y:S05]  /*2c10*/  BSYNC B1 ;  /* 0x0000000000017941 */ /* 0x000fea0003800000 */
.L_x_60:
        /* <DEDUP_REMOVED lines=8> */
.L_x_63:
[----:B------:R-:W-:Y:S05]  /*2ca0*/  BSYNC B1 ;  /* 0x0000000000017941 */ /* 0x000fea0003800000 */
.L_x_62:
[----:B0----5:R-:W-:Y:S01]  /*2cb0*/  FMUL R13, R19, R152 ;  /* 0x00000098130d7220 */ /* 0x021fe20000400000 */
[----:B------:R-:W-:Y:S01]  /*2cc0*/  ISETP.GT.AND P1, PT, R3, RZ, P0 ;  /* 0x000000ff0300720c */ /* 0x000fe20000724270 */
[----:B------:R-:W-:Y:S02]  /*2cd0*/  BSSY B1, `(.L_x_64) ;  /* 0x0000005000017945 */ /* 0x000fe40003800000 */
[----:B------:R-:W-:-:S05]  /*2ce0*/  FFMA R13, R40, R153, R13 ;  /* 0x00000099280d7223 */ /* 0x000fca000000000d */
[----:B------:R0:W-:Y:S05]  /*2cf0*/  @P3 STG.E desc[UR36][R4.64+0x80], R13 ;  /* 0x0000800d04003986 */ /* 0x0001ea000c101924 */
[----:B------:R-:W-:Y:S05]  /*2d00*/  @!P1 BRA `(.L_x_65) ;  /* 0x0000000000049947 */ /* 0x000fea0003800000 */
[----:B------:R0:W5:Y:S02]  /*2d10*/  LDG.E.LTC128B R19, desc[UR36][R6.64+0x84] ;  /* 0x0000842406137981 */ /* 0x000164000c1e1920 */
.L_x_65:
[----:B------:R-:W-:Y:S05]  /*2d20*/  BSYNC B1 ;  /* 0x0000000000017941 */ /* 0x000fea0003800000 */
.L_x_64:
[----:B-----5:R-:W-:Y:S01]  /*2d30*/  FMUL R2, R19, R152 ;  /* 0x0000009813027220 */ /* 0x020fe20000400000 */
[----:B------:R-:W-:Y:S01]  /*2d40*/  ISETP.GT.AND P2, PT, R3, 0x8, P2 ;  /* 0x000000080300780c */ /* 0x000fe20001744270 */
[----:B------:R-:W-:Y:S02]  /*2d50*/  BSSY B1, `(.L_x_66) ;  /* 0x0000005000017945 */ /* 0x000fe40003800000 */
[----:B------:R-:W-:-:S05]  /*2d60*/  FFMA R41, R41, R153, R2 ;  /* 0x0000009929297223 */ /* 0x000fca0000000002 */
[----:B------:R0:W-:Y:S05]  /*2d70*/  @P1 STG.E desc[UR36][R4.64+0x84], R41 ;  /* 0x0000842904001986 */ /* 0x0001ea000c101924 */
[----:B------:R-:W-:Y:S05]  /*2d80*/  @!P2 BRA `(.L_x_67) ;  /* 0x000000000004a947 */ /* 0x000fea0003800000 */
[----:B------:R0:W5:Y:S02]  /*2d90*/  LDG.E.LTC128B R19, desc[UR36][R8.64+0x80] ;  /* 0x0000802408137981 */ /* 0x000164000c1e1920 */
.L_x_67:
[----:B------:R-:W-:Y:S05]  /*2da0*/  BSYNC B1 ;  /* 0x0000000000017941 */ /* 0x000fea0003800000 */
.L_x_66:
        /* <DEDUP_REMOVED lines=8> */
.L_x_69:
[----:B------:R-:W-:Y:S05]  /*2e30*/  BSYNC B1 ;  /* 0x0000000000017941 */ /* 0x000fea0003800000 */
.L_x_68:
        /* <DEDUP_REMOVED lines=8> */
.L_x_71:
[----:B------:R-:W-:Y:S05]  /*2ec0*/  BSYNC B1 ;  /* 0x0000000000017941 */ /* 0x000fea0003800000 */
.L_x_70:
[----:B0----5:R-:W-:Y:S01]  /*2ed0*/  FMUL R13, R19, R152 ;  /* 0x00000098130d7220 */ /* 0x021fe20000400000 */
[----:B------:R-:W-:Y:S01]  /*2ee0*/  ISETP.GT.AND P0, PT, R3, RZ, P2 ;  /* 0x000000ff0300720c */ /* 0x000fe20001704270 */
[----:B------:R-:W-:Y:S02]  /*2ef0*/  BSSY B1, `(.L_x_72) ;  /* 0x0000005000017945 */ /* 0x000fe40003800000 */
[----:B------:R-:W-:-:S05]  /*2f00*/  FFMA R13, R44, R153, R13 ;  /* 0x000000992c0d7223 */ /* 0x000fca000000000d */
[----:B------:R0:W-:Y:S05]  /*2f10*/  @P3 STG.E desc[UR36][R4.64+0xa0], R13 ;  /* 0x0000a00d04003986 */ /* 0x0001ea000c101924 */
[----:B------:R-:W-:Y:S05]  /*2f20*/  @!P0 BRA `(.L_x_73) ;  /* 0x0000000000048947 */ /* 0x000fea0003800000 */
[----:B------:R0:W5:Y:S02]  /*2f30*/  LDG.E.LTC128B R19, desc[UR36][R6.64+0xa4] ;  /* 0x0000a42406137981 */ /* 0x000164000c1e1920 */
.L_x_73:
[----:B------:R-:W-:Y:S05]  /*2f40*/  BSYNC B1 ;  /* 0x0000000000017941 */ /* 0x000fea0003800000 */
.L_x_72:
[----:B-----5:R-:W-:Y:S01]  /*2f50*/  FMUL R2, R19, R152 ;  /* 0x0000009813027220 */ /* 0x020fe20000400000 */
[----:B------:R-:W-:Y:S01]  /*2f60*/  ISETP.GT.AND P1, PT, R3, 0x8, P1 ;  /* 0x000000080300780c */ /* 0x000fe20000f24270 */
[----:B------:R-:W-:Y:S02]  /*2f70*/  BSSY B1, `(.L_x_74) ;  /* 0x0000005000017945 */ /* 0x000fe40003800000 */
[----:B------:R-:W-:-:S05]  /*2f80*/  FFMA R45, R45, R153, R2 ;  /* 0x000000992d2d7223 */ /* 0x000fca0000000002 */
[----:B------:R0:W-:Y:S05]  /*2f90*/  @P0 STG.E desc[UR36][R4.64+0xa4], R45 ;  /* 0x0000a42d04000986 */ /* 0x0001ea000c101924 */
[----:B------:R-:W-:Y:S05]  /*2fa0*/  @!P1 BRA `(.L_x_75) ;  /* 0x0000000000049947 */ /* 0x000fea0003800000 */
[----:B------:R0:W5:Y:S02]  /*2fb0*/  LDG.E.LTC128B R19, desc[UR36][R8.64+0xa0] ;  /* 0x0000a02408137981 */ /* 0x000164000c1e1920 */
.L_x_75:
[----:B------:R-:W-:Y:S05]  /*2fc0*/  BSYNC B1 ;  /* 0x0000000000017941 */ /* 0x000fea0003800000 */
.L_x_74:
        /* <DEDUP_REMOVED lines=8> */
.L_x_77:
[----:B------:R-:W-:Y:S05]  /*3050*/  BSYNC B1 ;  /* 0x0000000000017941 */ /* 0x000fea0003800000 */
.L_x_76:
        /* <DEDUP_REMOVED lines=8> */
.L_x_79:
[----:B------:R-:W-:Y:S05]  /*30e0*/  BSYNC B1 ;  /* 0x0000000000017941 */ /* 0x000fea0003800000 */
.L_x_78:
[----:B0----5:R-:W-:Y:S01]  /*30f0*/  FMUL R13, R19, R152 ;  /* 0x00000098130d7220 */ /* 0x021fe20000400000 */
[----:B------:R-:W-:Y:S01]  /*3100*/  ISETP.GT.AND P2, PT, R3, RZ, P1 ;  /* 0x000000ff0300720c */ /* 0x000fe20000f44270 */
[----:B------:R-:W-:Y:S02]  /*3110*/  BSSY B1, `(.L_x_80) ;  /* 0x0000005000017945 */ /* 0x000fe40003800000 */
[----:B------:R-:W-:-:S05]  /*3120*/  FFMA R13, R48, R153, R13 ;  /* 0x00000099300d7223 */ /* 0x000fca000000000d */
[----:B------:R0:W-:Y:S05]  /*3130*/  @P3 STG.E desc[UR36][R4.64+0xc0], R13 ;  /* 0x0000c00d04003986 */ /* 0x0001ea000c101924 */
[----:B------:R-:W-:Y:S05]  /*3140*/  @!P2 BRA `(.L_x_81) ;  /* 0x000000000004a947 */ /* 0x000fea0003800000 */
[----:B------:R0:W5:Y:S02]  /*3150*/  LDG.E.LTC128B R19, desc[UR36][R6.64+0xc4] ;  /* 0x0000c42406137981 */ /* 0x000164000c1e1920 */
.L_x_81:
[----:B------:R-:W-:Y:S05]  /*3160*/  BSYNC B1 ;  /* 0x0000000000017941 */ /* 0x000fea0003800000 */
.L_x_80:
[----:B-----5:R-:W-:Y:S01]  /*3170*/  FMUL R2, R19, R152 ;  /* 0x0000009813027220 */ /* 0x020fe20000400000 */
[----:B------:R-:W-:Y:S01]  /*3180*/  ISETP.GT.AND P0, PT, R3, 0x8, P0 ;  /* 0x000000080300780c */ /* 0x000fe20000704270 */
[----:B------:R-:W-:Y:S02]  /*3190*/  BSSY B1, `(.L_x_82) ;  /* 0x0000005000017945 */ /* 0x000fe40003800000 */
[----:B------:R-:W-:-:S05]  /*31a0*/  FFMA R49, R49, R153, R2 ;  /* 0x0000009931317223 */ /* 0x000fca0000000002 */
[----:B------:R0:W-:Y:S05]  /*31b0*/  @P2 STG.E desc[UR36][R4.64+0xc4], R49 ;  /* 0x0000c43104002986 */ /* 0x0001ea000c101924 */
[----:B------:R-:W-:Y:S05]  /*31c0*/  @!P0 BRA `(.L_x_83) ;  /* 0x0000000000048947 */ /* 0x000fea0003800000 */
[----:B------:R0:W5:Y:S02]  /*31d0*/  LDG.E.LTC128B R19, desc[UR36][R8.64+0xc0] ;  /* 0x0000c02408137981 */ /* 0x000164000c1e1920 */
.L_x_83:
[----:B------:R-:W-:Y:S05]  /*31e0*/  BSYNC B1 ;  /* 0x0000000000017941 */ /* 0x000fea0003800000 */
.L_x_82:
        /* <DEDUP_REMOVED lines=8> */
.L_x_85:
[----:B------:R-:W-:Y:S05]  /*3270*/  BSYNC B1 ;  /* 0x0000000000017941 */ /* 0x000fea0003800000 */
.L_x_84:
        /* <DEDUP_REMOVED lines=8> */
.L_x_87:
[----:B------:R-:W-:Y:S05]  /*3300*/  BSYNC B1 ;  /* 0x0000000000017941 */ /* 0x000fea0003800000 */
.L_x_86:
[----:B0----5:R-:W-:Y:S01]  /*3310*/  FMUL R13, R19, R152 ;  /* 0x00000098130d7220 */ /* 0x021fe20000400000 */
[----:B------:R-:W-:Y:S01]  /*3320*/  ISETP.GT.AND P1, PT, R3, RZ, P0 ;  /* 0x000000ff0300720c */ /* 0x000fe20000724270 */
[----:B------:R-:W-:Y:S02]  /*3330*/  BSSY B1, `(.L_x_88) ;  /* 0x0000005000017945 */ /* 0x000fe40003800000 */
[----:B------:R-:W-:-:S05]  /*3340*/  FFMA R13, R52, R153, R13 ;  /* 0x00000099340d7223 */ /* 0x000fca000000000d */
[----:B------:R0:W-:Y:S05]  /*3350*/  @P3 STG.E desc[UR36][R4.64+0xe0], R13 ;  /* 0x0000e00d04003986 */ /* 0x0001ea000c101924 */
[----:B------:R-:W-:Y:S05]  /*3360*/  @!P1 BRA `(.L_x_89) ;  /* 0x0000000000049947 */ /* 0x000fea0003800000 */
[----:B------:R0:W5:Y:S02]  /*3370*/  LDG.E.LTC128B R19, desc[UR36][R6.64+0xe4] ;  /* 0x0000e42406137981 */ /* 0x000164000c1e1920 */
.L_x_89:
[----:B------:R-:W-:Y:S05]  /*3380*/  BSYNC B1 ;  /* 0x0000000000017941 */ /* 0x000fea0003800000 */
.L_x_88:
[----:B-----5:R-:W-:Y:S01]  /*3390*/  FMUL R2, R19, R152 ;  /* 0x0000009813027220 */ /* 0x020fe20000400000 */
[----:B------:R-:W-:Y:S01]  /*33a0*/  ISETP.GT.AND P2, PT, R3, 0x8, P2 ;  /* 0x000000080300780c */ /* 0x000fe20001744270 */
[----:B------:R-:W-:Y:S02]  /*33b0*/  BSSY B1, `(.L_x_90) ;  /* 0x0000005000017945 */ /* 0x000fe40003800000 */
[----:B------:R-:W-:-:S05]  /*33c0*/  FFMA R53, R53, R153, R2 ;  /* 0x0000009935357223 */ /* 0x000fca0000000002 */
[----:B------:R0:W-:Y:S05]  /*33d0*/  @P1 STG.E desc[UR36][R4.64+0xe4], R53 ;  /* 0x0000e43504001986 */ /* 0x0001ea000c101924 */
[----:B------:R-:W-:Y:S05]  /*33e0*/  @!P2 BRA `(.L_x_91) ;  /* 0x000000000004a947 */ /* 0x000fea0003800000 */
[----:B------:R0:W5:Y:S02]  /*33f0*/  LDG.E.LTC128B R19, desc[UR36][R8.64+0xe0] ;  /* 0x0000e02408137981 */ /* 0x000164000c1e1920 */
.L_x_91:
[----:B------:R-:W-:Y:S05]  /*3400*/  BSYNC B1 ;  /* 0x0000000000017941 */ /* 0x000fea0003800000 */
.L_x_90:
        /* <DEDUP_REMOVED lines=8> */
.L_x_93:
[----:B------:R-:W-:Y:S05]  /*3490*/  BSYNC B1 ;  /* 0x0000000000017941 */ /* 0x000fea0003800000 */
.L_x_92:
        /* <DEDUP_REMOVED lines=8> */
.L_x_95:
[----:B------:R-:W-:Y:S05]  /*3520*/  BSYNC B1 ;  /* 0x0000000000017941 */ /* 0x000fea0003800000 */
.L_x_94:
[----:B0----5:R-:W-:Y:S01]  /*3530*/  FMUL R13, R19, R152 ;  /* 0x00000098130d7220 */ /* 0x021fe20000400000 */
[----:B------:R-:W-:Y:S01]  /*3540*/  ISETP.GT.AND P0, PT, R3, RZ, P2 ;  /* 0x000000ff0300720c */ /* 0x000fe20001704270 */
[----:B------:R-:W-:Y:S02]  /*3550*/  BSSY B1, `(.L_x_96) ;  /* 0x0000005000017945 */ /* 0x000fe40003800000 */
[----:B------:R-:W-:-:S05]  /*3560*/  FFMA R13, R56, R153, R13 ;  /* 0x00000099380d7223 */ /* 0x000fca000000000d */
[----:B------:R0:W-:Y:S05]  /*3570*/  @P3 STG.E desc[UR36][R4.64+0x100], R13 ;  /* 0x0001000d04003986 */ /* 0x0001ea000c101924 */
[----:B------:R-:W-:Y:S05]  /*3580*/  @!P0 BRA `(.L_x_97) ;  /* 0x0000000000048947 */ /* 0x000fea0003800000 */
[----:B------:R0:W5:Y:S02]  /*3590*/  LDG.E.LTC128B R19, desc[UR36][R6.64+0x104] ;  /* 0x0001042406137981 */ /* 0x000164000c1e1920 */
.L_x_97:
[----:B------:R-:W-:Y:S05]  /*35a0*/  BSYNC B1 ;  /* 0x0000000000017941 */ /* 0x000fea0003800000 */
.L_x_96:
[----:B-----5:R-:W-:Y:S01]  /*35b0*/  FMUL R2, R19, R152 ;  /* 0x0000009813027220 */ /* 0x020fe20000400000 */
[----:B------:R-:W-:Y:S01]  /*35c0*/  ISETP.GT.AND P1, PT, R3, 0x8, P1 ;  /* 0x000000080300780c */ /* 0x000fe20000f24270 */
[----:B------:R-:W-:Y:S02]  /*35d0*/  BSSY B1, `(.L_x_98) ;  /* 0x0000005000017945 */ /* 0x000fe40003800000 */
[----:B------:R-:W-:-:S05]  /*35e0*/  FFMA R57, R57, R153, R2 ;  /* 0x0000009939397223 */ /* 0x000fca0000000002 */
[----:B------:R0:W-:Y:S05]  /*35f0*/  @P0 STG.E desc[UR36][R4.64+0x104], R57 ;  /* 0x0001043904000986 */ /* 0x0001ea000c101924 */
[----:B------:R-:W-:Y:S05]  /*3600*/  @!P1 BRA `(.L_x_99) ;  /* 0x0000000000049947 */ /* 0x000fea0003800000 */
[----:B------:R0:W5:Y:S02]  /*3610*/  LDG.E.LTC128B R19, desc[UR36][R8.64+0x100] ;  /* 0x0001002408137981 */ /* 0x000164000c1e1920 */
.L_x_99:
[----:B------:R-:W-:Y:S05]  /*3620*/  BSYNC B1 ;  /* 0x0000000000017941 */ /* 0x000fea0003800000 */
.L_x_98:
        /* <DEDUP_REMOVED lines=8> */
.L_x_101:
[----:B------:R-:W-:Y:S05]  /*36b0*/  BSYNC B1 ;  /* 0x0000000000017941 */ /* 0x000fea0003800000 */
.L_x_100:
        /* <DEDUP_REMOVED lines=8> */
.L_x_103:
[----:B------:R-:W-:Y:S05]  /*3740*/  BSYNC B1 ;  /* 0x0000000000017941 */ /* 0x000fea0003800000 */
.L_x_102:
[----:B0----5:R-:W-:Y:S01]  /*3750*/  FMUL R13, R19, R152 ;  /* 0x00000098130d7220 */ /* 0x021fe20000400000 */
[----:B------:R-:W-:Y:S01]  /*3760*/  ISETP.GT.AND P2, PT, R3, RZ, P1 ;  /* 0x000000ff0300720c */ /* 0x000fe20000f44270 */
[----:B------:R-:W-:Y:S02]  /*3770*/  BSSY B1, `(.L_x_104) ;  /* 0x0000005000017945 */ /* 0x000fe40003800000 */
[----:B------:R-:W-:-:S05]  /*3780*/  FFMA R13, R60, R153, R13 ;  /* 0x000000993c0d7223 */ /* 0x000fca000000000d */
[----:B------:R0:W-:Y:S05]  /*3790*/  @P3 STG.E desc[UR36][R4.64+0x120], R13 ;  /* 0x0001200d04003986 */ /* 0x0001ea000c101924 */
[----:B------:R-:W-:Y:S05]  /*37a0*/  @!P2 BRA `(.L_x_105) ;  /* 0x000000000004a947 */ /* 0x000fea0003800000 */
[----:B------:R0:W5:Y:S02]  /*37b0*/  LDG.E.LTC128B R19, desc[UR36][R6.64+0x124] ;  /* 0x0001242406137981 */ /* 0x000164000c1e1920 */
.L_x_105:
[----:B------:R-:W-:Y:S05]  /*37c0*/  BSYNC B1 ;  /* 0x0000000000017941 */ /* 0x000fea0003800000 */
.L_x_104:
[----:B-----5:R-:W-:Y:S01]  /*37d0*/  FMUL R2, R19, R152 ;  /* 0x0000009813027220 */ /* 0x020fe20000400000 */
[----:B------:R-:W-:Y:S01]  /*37e0*/  ISETP.GT.AND P0, PT, R3, 0x8, P0 ;  /* 0x000000080300780c */ /* 0x000fe20000704270 */
[----:B------:R-:W-:Y:S02]  /*37f0*/  BSSY B1, `(.L_x_106) ;  /* 0x0000005000017945 */ /* 0x000fe40003800000 */
[----:B------:R-:W-:-:S05]  /*3800*/  FFMA R61, R61, R153, R2 ;  /* 0x000000993d3d7223 */ /* 0x000fca0000000002 */
[----:B------:R0:W-:Y:S05]  /*3810*/  @P2 STG.E desc[UR36][R4.64+0x124], R61 ;  /* 0x0001243d04002986 */ /* 0x0001ea000c101924 */
[----:B------:R-:W-:Y:S05]  /*3820*/  @!P0 BRA `(.L_x_107) ;  /* 0x0000000000048947 */ /* 0x000fea0003800000 */
[----:B------:R0:W5:Y:S02]  /*3830*/  LDG.E.LTC128B R19, desc[UR36][R8.64+0x120] ;  /* 0x0001202408137981 */ /* 0x000164000c1e1920 */
.L_x_107:
[----:B------:R-:W-:Y:S05]  /*3840*/  BSYNC B1 ;  /* 0x0000000000017941 */ /* 0x000fea0003800000 */
.L_x_106:
        /* <DEDUP_REMOVED lines=8> */
.L_x_109:
[----:B------:R-:W-:Y:S05]  /*38d0*/  BSYNC B1 ;  /* 0x0000000000017941 */ /* 0x000fea0003800000 */
.L_x_108:
        /* <DEDUP_REMOVED lines=8> */
.L_x_111:
[----:B------:R-:W-:Y:S05]  /*3960*/  BSYNC B1 ;  /* 0x0000000000017941 */ /* 0x000fea0003800000 */
.L_x_110:
[----:B0----5:R-:W-:Y:S01]  /*3970*/  FMUL R13, R19, R152 ;  /* 0x00000098130d7220 */ /* 0x021fe20000400000 */
[----:B------:R-:W-:Y:S01]  /*3980*/  ISETP.GT.AND P1, PT, R3, RZ, P0 ;  /* 0x000000ff0300720c */ /* 0x000fe20000724270 */
[----:B------:R-:W-:Y:S02]  /*3990*/  BSSY B1, `(.L_x_112) ;  /* 0x0000005000017945 */ /* 0x000fe40003800000 */
[----:B------:R-:W-:-:S05]  /*39a0*/  FFMA R13, R64, R153, R13 ;  /* 0x00000099400d7223 */ /* 0x000fca000000000d */
[----:B------:R0:W-:Y:S05]  /*39b0*/  @P3 STG.E desc[UR36][R4.64+0x140], R13 ;  /* 0x0001400d04003986 */ /* 0x0001ea000c101924 */
[----:B------:R-:W-:Y:S05]  /*39c0*/  @!P1 BRA `(.L_x_113) ;  /* 0x0000000000049947 */ /* 0x000fea0003800000 */
[----:B------:R0:W5:Y:S02]  /*39d0*/  LDG.E.LTC128B R19, desc[UR36][R6.64+0x144] ;  /* 0x0001442406137981 */ /* 0x000164000c1e1920 */
.L_x_113:
[----:B------:R-:W-:Y:S05]  /*39e0*/  BSYNC B1 ;  /* 0x0000000000017941 */ /* 0x000fea0003800000 */
.L_x_112:
[----:B-----5:R-:W-:Y:S01]  /*39f0*/  FMUL R2, R19, R152 ;  /* 0x0000009813027220 */ /* 0x020fe20000400000 */
[----:B------:R-:W-:Y:S01]  /*3a00*/  ISETP.GT.AND P2, PT, R3, 0x8, P2 ;  /* 0x000000080300780c */ /* 0x000fe20001744270 */
[----:B------:R-:W-:Y:S02]  /*3a10*/  BSSY B1, `(.L_x_114) ;  /* 0x0000005000017945 */ /* 0x000fe40003800000 */
[----:B------:R-:W-:-:S05]  /*3a20*/  FFMA R65, R65, R153, R2 ;  /* 0x0000009941417223 */ /* 0x000fca0000000002 */
[----:B------:R0:W-:Y:S05]  /*3a30*/  @P1 STG.E desc[UR36][R4.64+0x144], R65 ;  /* 0x0001444104001986 */ /* 0x0001ea000c101924 */
[----:B------:R-:W-:Y:S05]  /*3a40*/  @!P2 BRA `(.L_x_115) ;  /* 0x000000000004a947 */ /* 0x000fea0003800000 */
[----:B------:R0:W5:Y:S02]  /*3a50*/  LDG.E.LTC128B R19, desc[UR36][R8.64+0x140] ;  /* 0x0001402408137981 */ /* 0x000164000c1e1920 */
.L_x_115:
[----:B------:R-:W-:Y:S05]  /*3a60*/  BSYNC B1 ;  /* 0x0000000000017941 */ /* 0x000fea0003800000 */
.L_x_114:
        /* <DEDUP_REMOVED lines=8> */
.L_x_117:
[----:B------:R-:W-:Y:S05]  /*3af0*/  BSYNC B1 ;  /* 0x0000000000017941 */ /* 0x000fea0003800000 */
.L_x_116:
        /* <DEDUP_REMOVED lines=8> */
.L_x_119:
[----:B------:R-:W-:Y:S05]  /*3b80*/  BSYNC B1 ;  /* 0x0000000000017941 */ /* 0x000fea0003800000 */
.L_x_118:
[----:B0----5:R-:W-:Y:S01]  /*3b90*/  FMUL R13, R19, R152 ;  /* 0x00000098130d7220 */ /* 0x021fe20000400000 */
[----:B------:R-:W-:Y:S01]  /*3ba0*/  ISETP.GT.AND P0, PT, R3, RZ, P2 ;  /* 0x000000ff0300720c */ /* 0x000fe20001704270 */
[----:B------:R-:W-:Y:S02]  /*3bb0*/  BSSY B1, `(.L_x_120) ;  /* 0x0000005000017945 */ /* 0x000fe40003800000 */
[----:B------:R-:W-:-:S05]  /*3bc0*/  FFMA R13, R68, R153, R13 ;  /* 0x00000099440d7223 */ /* 0x000fca000000000d */
[----:B------:R0:W-:Y:S05]  /*3bd0*/  @P3 STG.E desc[UR36][R4.64+0x160], R13 ;  /* 0x0001600d04003986 */ /* 0x0001ea000c101924 */
[----:B------:R-:W-:Y:S05]  /*3be0*/  @!P0 BRA `(.L_x_121) ;  /* 0x0000000000048947 */ /* 0x000fea0003800000 */
[----:B------:R0:W5:Y:S02]  /*3bf0*/  LDG.E.LTC128B R19, desc[UR36][R6.64+0x164] ;  /* 0x0001642406137981 */ /* 0x000164000c1e1920 */
.L_x_121:
[----:B------:R-:W-:Y:S05]  /*3c00*/  BSYNC B1 ;  /* 0x0000000000017941 */ /* 0x000fea0003800000 */
.L_x_120:
[----:B-----5:R-:W-:Y:S01]  /*3c10*/  FMUL R2, R19, R152 ;  /* 0x0000009813027220 */ /* 0x020fe20000400000 */
[----:B------:R-:W-:Y:S01]  /*3c20*/  ISETP.GT.AND P1, PT, R3, 0x8, P1 ;  /* 0x000000080300780c */ /* 0x000fe20000f24270 */
[----:B------:R-:W-:Y:S02]  /*3c30*/  BSSY B1, `(.L_x_122) ;  /* 0x0000005000017945 */ /* 0x000fe40003800000 */
[----:B------:R-:W-:-:S05]  /*3c40*/  FFMA R69, R69, R153, R2 ;  /* 0x0000009945457223 */ /* 0x000fca0000000002 */
[----:B------:R0:W-:Y:S05]  /*3c50*/  @P0 STG.E desc[UR36][R4.64+0x164], R69 ;  /* 0x0001644504000986 */ /* 0x0001ea000c101924 */
[----:B------:R-:W-:Y:S05]  /*3c60*/  @!P1 BRA `(.L_x_123) ;  /* 0x0000000000049947 */ /* 0x000fea0003800000 */
[----:B------:R0:W5:Y:S02]  /*3c70*/  LDG.E.LTC128B R19, desc[UR36][R8.64+0x160] ;  /* 0x0001602408137981 */ /* 0x000164000c1e1920 */
.L_x_123:
[----:B------:R-:W-:Y:S05]  /*3c80*/  BSYNC B1 ;  /* 0x0000000000017941 */ /* 0x000fea0003800000 */
.L_x_122:
        /* <DEDUP_REMOVED lines=8> */
.L_x_125:
[----:B------:R-:W-:Y:S05]  /*3d10*/  BSYNC B1 ;  /* 0x0000000000017941 */ /* 0x000fea0003800000 */
.L_x_124:
        /* <DEDUP_REMOVED lines=8> */
.L_x_127:
[----:B------:R-:W-:Y:S05]  /*3da0*/  BSYNC B1 ;  /* 0x0000000000017941 */ /* 0x000fea0003800000 */
.L_x_126:
[----:B0----5:R-:W-:Y:S01]  /*3db0*/  FMUL R13, R19, R152 ;  /* 0x00000098130d7220 */ /* 0x021fe20000400000 */
[----:B------:R-:W-:Y:S01]  /*3dc0*/  ISETP.GT.AND P2, PT, R3, RZ, P1 ;  /* 0x000000ff0300720c */ /* 0x000fe20000f44270 */
[----:B------:R-:W-:Y:S02]  /*3dd0*/  BSSY B1, `(.L_x_128) ;  /* 0x0000005000017945 */ /* 0x000fe40003800000 */
[----:B------:R-:W-:-:S05]  /*3de0*/  FFMA R13, R72, R153, R13 ;  /* 0x00000099480d7223 */ /* 0x000fca000000000d */
[----:B------:R0:W-:Y:S05]  /*3df0*/  @P3 STG.E desc[UR36][R4.64+0x180], R13 ;  /* 0x0001800d04003986 */ /* 0x0001ea000c101924 */
[----:B------:R-:W-:Y:S05]  /*3e00*/  @!P2 BRA `(.L_x_129) ;  /* 0x000000000004a947 */ /* 0x000fea0003800000 */
[----:B------:R0:W5:Y:S02]  /*3e10*/  LDG.E.LTC128B R19, desc[UR36][R6.64+0x184] ;  /* 0x0001842406137981 */ /* 0x000164000c1e1920 */
.L_x_129:
[----:B------:R-:W-:Y:S05]  /*3e20*/  BSYNC B1 ;  /* 0x0000000000017941 */ /* 0x000fea0003800000 */
.L_x_128:
[----:B-----5:R-:W-:Y:S01]  /*3e30*/  FMUL R2, R19, R152 ;  /* 0x0000009813027220 */ /* 0x020fe20000400000 */
[----:B------:R-:W-:Y:S01]  /*3e40*/  ISETP.GT.AND P0, PT, R3, 0x8, P0 ;  /* 0x000000080300780c */ /* 0x000fe20000704270 */
[----:B------:R-:W-:Y:S02]  /*3e50*/  BSSY B1, `(.L_x_130) ;  /* 0x0000005000017945 */ /* 0x000fe40003800000 */
[----:B------:R-:W-:-:S05]  /*3e60*/  FFMA R73, R73, R153, R2 ;  /* 0x0000009949497223 */ /* 0x000fca0000000002 */
[----:B------:R0:W-:Y:S05]  /*3e70*/  @P2 STG.E desc[UR36][R4.64+0x184], R73 ;  /* 0x0001844904002986 */ /* 0x0001ea000c101924 */
[----:B------:R-:W-:Y:S05]  /*3e80*/  @!P0 BRA `(.L_x_131) ;  /* 0x0000000000048947 */ /* 0x000fea0003800000 */
[----:B------:R0:W5:Y:S02]  /*3e90*/  LDG.E.LTC128B R19, desc[UR36][R8.64+0x180] ;  /* 0x0001802408137981 */ /* 0x000164000c1e1920 */
.L_x_131:
[----:B------:R-:W-:Y:S05]  /*3ea0*/  BSYNC B1 ;  /* 0x0000000000017941 */ /* 0x000fea0003800000 */
.L_x_130:
        /* <DEDUP_REMOVED lines=8> */
.L_x_133:
[----:B------:R-:W-:Y:S05]  /*3f30*/  BSYNC B1 ;  /* 0x0000000000017941 */ /* 0x000fea0003800000 */
.L_x_132:
        /* <DEDUP_REMOVED lines=8> */
.L_x_135:
[----:B------:R-:W-:Y:S05]  /*3fc0*/  BSYNC B1 ;  /* 0x0000000000017941 */ /* 0x000fea0003800000 */
.L_x_134:
[----:B0----5:R-:W-:Y:S01]  /*3fd0*/  FMUL R13, R19, R152 ;  /* 0x00000098130d7220 */ /* 0x021fe20000400000 */
[----:B------:R-:W-:Y:S01]  /*3fe0*/  ISETP.GT.AND P1, PT, R3, RZ, P0 ;  /* 0x000000ff0300720c */ /* 0x000fe20000724270 */
[----:B------:R-:W-:Y:S02]  /*3ff0*/  BSSY B1, `(.L_x_136) ;  /* 0x0000005000017945 */ /* 0x000fe40003800000 */
[----:B------:R-:W-:-:S05]  /*4000*/  FFMA R13, R76, R153, R13 ;  /* 0x000000994c0d7223 */ /* 0x000fca000000000d */
[----:B------:R0:W-:Y:S05]  /*4010*/  @P3 STG.E desc[UR36][R4.64+0x1a0], R13 ;  /* 0x0001a00d04003986 */ /* 0x0001ea000c101924 */
[----:B------:R-:W-:Y:S05]  /*4020*/  @!P1 BRA `(.L_x_137) ;  /* 0x0000000000049947 */ /* 0x000fea0003800000 */
[----:B------:R0:W5:Y:S02]  /*4030*/  LDG.E.LTC128B R19, desc[UR36][R6.64+0x1a4] ;  /* 0x0001a42406137981 */ /* 0x000164000c1e1920 */
.L_x_137:
[----:B------:R-:W-:Y:S05]  /*4040*/  BSYNC B1 ;  /* 0x0000000000017941 */ /* 0x000fea0003800000 */
.L_x_136:
[----:B-----5:R-:W-:Y:S01]  /*4050*/  FMUL R2, R19, R152 ;  /* 0x0000009813027220 */ /* 0x020fe20000400000 */
[----:B------:R-:W-:Y:S01]  /*4060*/  ISETP.GT.AND P2, PT, R3, 0x8, P2 ;  /* 0x000000080300780c */ /* 0x000fe20001744270 */
[----:B------:R-:W-:Y:S02]  /*4070*/  BSSY B1, `(.L_x_138) ;  /* 0x0000005000017945 */ /* 0x000fe40003800000 */
[----:B------:R-:W-:-:S05]  /*4080*/  FFMA R77, R77, R153, R2 ;  /* 0x000000994d4d7223 */ /* 0x000fca0000000002 */
[----:B------:R0:W-:Y:S05]  /*4090*/  @P1 STG.E desc[UR36][R4.64+0x1a4], R77 ;  /* 0x0001a44d04001986 */ /* 0x0001ea000c101924 */
[----:B------:R-:W-:Y:S05]  /*40a0*/  @!P2 BRA `(.L_x_139) ;  /* 0x000000000004a947 */ /* 0x000fea0003800000 */
[----:B------:R0:W5:Y:S02]  /*40b0*/  LDG.E.LTC128B R19, desc[UR36][R8.64+0x1a0] ;  /* 0x0001a02408137981 */ /* 0x000164000c1e1920 */
.L_x_139:
[----:B------:R-:W-:Y:S05]  /*40c0*/  BSYNC B1 ;  /* 0x0000000000017941 */ /* 0x000fea0003800000 */
.L_x_138:
        /* <DEDUP_REMOVED lines=8> */
.L_x_141:
[----:B------:R-:W-:Y:S05]  /*4150*/  BSYNC B1 ;  /* 0x0000000000017941 */ /* 0x000fea0003800000 */
.L_x_140:
        /* <DEDUP_REMOVED lines=8> */
.L_x_143:
[----:B------:R-:W-:Y:S05]  /*41e0*/  BSYNC B1 ;  /* 0x0000000000017941 */ /* 0x000fea0003800000 */
.L_x_142:
[----:B0----5:R-:W-:Y:S01]  /*41f0*/  FMUL R13, R19, R152 ;  /* 0x00000098130d7220 */ /* 0x021fe20000400000 */
[----:B------:R-:W-:Y:S01]  /*4200*/  ISETP.GT.AND P0, PT, R3, RZ, P2 ;  /* 0x000000ff0300720c */ /* 0x000fe20001704270 */
[----:B------:R-:W-:Y:S02]  /*4210*/  BSSY B1, `(.L_x_144) ;  /* 0x0000005000017945 */ /* 0x000fe40003800000 */
[----:B------:R-:W-:-:S05]  /*4220*/  FFMA R13, R80, R153, R13 ;  /* 0x00000099500d7223 */ /* 0x000fca000000000d */
[----:B------:R0:W-:Y:S05]  /*4230*/  @P3 STG.E desc[UR36][R4.64+0x1c0], R13 ;  /* 0x0001c00d04003986 */ /* 0x0001ea000c101924 */
[----:B------:R-:W-:Y:S05]  /*4240*/  @!P0 BRA `(.L_x_145) ;  /* 0x0000000000048947 */ /* 0x000fea0003800000 */
[----:B------:R0:W5:Y:S02]  /*4250*/  LDG.E.LTC128B R19, desc[UR36][R6.64+0x1c4] ;  /* 0x0001c42406137981 */ /* 0x000164000c1e1920 */
.L_x_145:
[----:B------:R-:W-:Y:S05]  /*4260*/  BSYNC B1 ;  /* 0x0000000000017941 */ /* 0x000fea0003800000 */
.L_x_144:
[----:B-----5:R-:W-:Y:S01]  /*4270*/  FMUL R2, R19, R152 ;  /* 0x0000009813027220 */ /* 0x020fe20000400000 */
[----:B------:R-:W-:Y:S01]  /*4280*/  ISETP.GT.AND P1, PT, R3, 0x8, P1 ;  /* 0x000000080300780c */ /* 0x000fe20000f24270 */
[----:B------:R-:W-:Y:S02]  /*4290*/  BSSY B1, `(.L_x_146) ;  /* 0x0000005000017945 */ /* 0x000fe40003800000 */
[----:B------:R-:W-:-:S05]  /*42a0*/  FFMA R81, R81, R153, R2 ;  /* 0x0000009951517223 */ /* 0x000fca0000000002 */
[----:B------:R0:W-:Y:S05]  /*42b0*/  @P0 STG.E desc[UR36][R4.64+0x1c4], R81 ;  /* 0x0001c45104000986 */ /* 0x0001ea000c101924 */
[----:B------:R-:W-:Y:S05]  /*42c0*/  @!P1 BRA `(.L_x_147) ;  /* 0x0000000000049947 */ /* 0x000fea0003800000 */
[----:B------:R0:W5:Y:S02]  /*42d0*/  LDG.E.LTC128B R19, desc[UR36][R8.64+0x1c0] ;  /* 0x0001c02408137981 */ /* 0x000164000c1e1920 */
.L_x_147:
[----:B------:R-:W-:Y:S05]  /*42e0*/  BSYNC B1 ;  /* 0x0000000000017941 */ /* 0x000fea0003800000 */
.L_x_146:
        /* <DEDUP_REMOVED lines=8> */
.L_x_149:
[----:B------:R-:W-:Y:S05]  /*4370*/  BSYNC B1 ;  /* 0x0000000000017941 */ /* 0x000fea0003800000 */
.L_x_148:
        /* <DEDUP_REMOVED lines=8> */
.L_x_151:
[----:B------:R-:W-:Y:S05]  /*4400*/  BSYNC B1 ;  /* 0x0000000000017941 */ /* 0x000fea0003800000 */
.L_x_150:
[----:B0----5:R-:W-:Y:S01]  /*4410*/  FMUL R13, R19, R152 ;  /* 0x00000098130d7220 */ /* 0x021fe20000400000 */
[----:B------:R-:W-:Y:S01]  /*4420*/  ISETP.GT.AND P2, PT, R3, RZ, P1 ;  /* 0x000000ff0300720c */ /* 0x000fe20000f44270 */
[----:B------:R-:W-:Y:S02]  /*4430*/  BSSY B1, `(.L_x_152) ;  /* 0x0000005000017945 */ /* 0x000fe40003800000 */
[----:B------:R-:W-:-:S05]  /*4440*/  FFMA R13, R84, R153, R13 ;  /* 0x00000099540d7223 */ /* 0x000fca000000000d */
[----:B------:R0:W-:Y:S05]  /*4450*/  @P3 STG.E desc[UR36][R4.64+0x1e0], R13 ;  /* 0x0001e00d04003986 */ /* 0x0001ea000c101924 */
[----:B------:R-:W-:Y:S05]  /*4460*/  @!P2 BRA `(.L_x_153) ;  /* 0x000000000004a947 */ /* 0x000fea0003800000 */
[----:B------:R0:W5:Y:S02]  /*4470*/  LDG.E.LTC128B R19, desc[UR36][R6.64+0x1e4] ;  /* 0x0001e42406137981 */ /* 0x000164000c1e1920 */
.L_x_153:
[----:B------:R-:W-:Y:S05]  /*4480*/  BSYNC B1 ;  /* 0x0000000000017941 */ /* 0x000fea0003800000 */
.L_x_152:
[----:B-----5:R-:W-:Y:S01]  /*4490*/  FMUL R2, R19, R152 ;  /* 0x0000009813027220 */ /* 0x020fe20000400000 */
[----:B------:R-:W-:Y:S01]  /*44a0*/  ISETP.GT.AND P0, PT, R3, 0x8, P0 ;  /* 0x000000080300780c */ /* 0x000fe20000704270 */
[----:B------:R-:W-:Y:S02]  /*44b0*/  BSSY B1, `(.L_x_154) ;  /* 0x0000005000017945 */ /* 0x000fe40003800000 */
[----:B------:R-:W-:-:S05]  /*44c0*/  FFMA R85, R85, R153, R2 ;  /* 0x0000009955557223 */ /* 0x000fca0000000002 */
[----:B------:R0:W-:Y:S05]  /*44d0*/  @P2 STG.E desc[UR36][R4.64+0x1e4], R85 ;  /* 0x0001e45504002986 */ /* 0x0001ea000c101924 */
[----:B------:R-:W-:Y:S05]  /*44e0*/  @!P0 BRA `(.L_x_155) ;  /* 0x0000000000048947 */ /* 0x000fea0003800000 */
[----:B------:R0:W5:Y:S02]  /*44f0*/  LDG.E.LTC128B R19, desc[UR36][R8.64+0x1e0] ;  /* 0x0001e02408137981 */ /* 0x000164000c1e1920 */
.L_x_155:
[----:B------:R-:W-:Y:S05]  /*4500*/  BSYNC B1 ;  /* 0x0000000000017941 */ /* 0x000fea0003800000 */
.L_x_154:
        /* <DEDUP_REMOVED lines=8> */
.L_x_157:
[----:B------:R-:W-:Y:S05]  /*4590*/  BSYNC B1 ;  /* 0x0000000000017941 */ /* 0x000fea0003800000 */
.L_x_156:
        /* <DEDUP_REMOVED lines=8> */
.L_x_159:
[----:B------:R-:W-:Y:S05]  /*4620*/  BSYNC B1 ;  /* 0x0000000000017941 */ /* 0x000fea0003800000 */
.L_x_158:
[----:B0----5:R-:W-:Y:S01]  /*4630*/  FMUL R13, R19, R152 ;  /* 0x00000098130d7220 */ /* 0x021fe20000400000 */
[----:B------:R-:W-:Y:S01]  /*4640*/  ISETP.GT.AND P1, PT, R3, RZ, P0 ;  /* 0x000000ff0300720c */ /* 0x000fe20000724270 */
[----:B------:R-:W-:Y:S02]  /*4650*/  BSSY B1, `(.L_x_160) ;  /* 0x0000005000017945 */ /* 0x000fe40003800000 */
[----:B------:R-:W-:-:S05]  /*4660*/  FFMA R13, R88, R153, R13 ;  /* 0x00000099580d7223 */ /* 0x000fca000000000d */
[----:B------:R0:W-:Y:S05]  /*4670*/  @P3 STG.E desc[UR36][R4.64+0x200], R13 ;  /* 0x0002000d04003986 */ /* 0x0001ea000c101924 */
[----:B------:R-:W-:Y:S05]  /*4680*/  @!P1 BRA `(.L_x_161) ;  /* 0x0000000000049947 */ /* 0x000fea0003800000 */
[----:B------:R0:W5:Y:S02]  /*4690*/  LDG.E.LTC128B R19, desc[UR36][R6.64+0x204] ;  /* 0x0002042406137981 */ /* 0x000164000c1e1920 */
.L_x_161:
[----:B------:R-:W-:Y:S05]  /*46a0*/  BSYNC B1 ;  /* 0x0000000000017941 */ /* 0x000fea0003800000 */
.L_x_160:
[----:B-----5:R-:W-:Y:S01]  /*46b0*/  FMUL R2, R19, R152 ;  /* 0x0000009813027220 */ /* 0x020fe20000400000 */
[----:B------:R-:W-:Y:S01]  /*46c0*/  ISETP.GT.AND P2, PT, R3, 0x8, P2 ;  /* 0x000000080300780c */ /* 0x000fe20001744270 */
[----:B------:R-:W-:Y:S02]  /*46d0*/  BSSY B1, `(.L_x_162) ;  /* 0x0000005000017945 */ /* 0x000fe40003800000 */
[----:B------:R-:W-:-:S05]  /*46e0*/  FFMA R89, R89, R153, R2 ;  /* 0x0000009959597223 */ /* 0x000fca0000000002 */
[----:B------:R0:W-:Y:S05]  /*46f0*/  @P1 STG.E desc[UR36][R4.64+0x204], R89 ;  /* 0x0002045904001986 */ /* 0x0001ea000c101924 */
[----:B------:R-:W-:Y:S05]  /*4700*/  @!P2 BRA `(.L_x_163) ;  /* 0x000000000004a947 */ /* 0x000fea0003800000 */
[----:B------:R0:W5:Y:S02]  /*4710*/  LDG.E.LTC128B R19, desc[UR36][R8.64+0x200] ;  /* 0x0002002408137981 */ /* 0x000164000c1e1920 */
.L_x_163:
[----:B------:R-:W-:Y:S05]  /*4720*/  BSYNC B1 ;  /* 0x0000000000017941 */ /* 0x000fea0003800000 */
.L_x_162:
        /* <DEDUP_REMOVED lines=8> */
.L_x_165:
[----:B------:R-:W-:Y:S05]  /*47b0*/  BSYNC B1 ;  /* 0x0000000000017941 */ /* 0x000fea0003800000 */
.L_x_164:
        /* <DEDUP_REMOVED lines=8> */
.L_x_167:
[----:B------:R-:W-:Y:S05]  /*4840*/  BSYNC B1 ;  /* 0x0000000000017941 */ /* 0x000fea0003800000 */
.L_x_166:
[----:B0----5:R-:W-:Y:S01]  /*4850*/  FMUL R13, R19, R152 ;  /* 0x00000098130d7220 */ /* 0x021fe20000400000 */
[----:B------:R-:W-:Y:S01]  /*4860*/  ISETP.GT.AND P0, PT, R3, RZ, P2 ;  /* 0x000000ff0300720c */ /* 0x000fe20001704270 */
[----:B------:R-:W-:Y:S02]  /*4870*/  BSSY B1, `(.L_x_168) ;  /* 0x0000005000017945 */ /* 0x000fe40003800000 */
[----:B------:R-:W-:-:S05]  /*4880*/  FFMA R13, R92, R153, R13 ;  /* 0x000000995c0d7223 */ /* 0x000fca000000000d */
[----:B------:R0:W-:Y:S05]  /*4890*/  @P3 STG.E desc[UR36][R4.64+0x220], R13 ;  /* 0x0002200d04003986 */ /* 0x0001ea000c101924 */
[----:B------:R-:W-:Y:S05]  /*48a0*/  @!P0 BRA `(.L_x_169) ;  /* 0x0000000000048947 */ /* 0x000fea0003800000 */
[----:B------:R0:W5:Y:S02]  /*48b0*/  LDG.E.LTC128B R19, desc[UR36][R6.64+0x224] ;  /* 0x0002242406137981 */ /* 0x000164000c1e1920 */
.L_x_169:
[----:B------:R-:W-:Y:S05]  /*48c0*/  BSYNC B1 ;  /* 0x0000000000017941 */ /* 0x000fea0003800000 */
.L_x_168:
[----:B-----5:R-:W-:Y:S01]  /*48d0*/  FMUL R2, R19, R152 ;  /* 0x0000009813027220 */ /* 0x020fe20000400000 */
[----:B------:R-:W-:Y:S01]  /*48e0*/  ISETP.GT.AND P1, PT, R3, 0x8, P1 ;  /* 0x000000080300780c */ /* 0x000fe20000f24270 */
[----:B------:R-:W-:Y:S02]  /*48f0*/  BSSY B1, `(.L_x_170) ;  /* 0x0000005000017945 */ /* 0x000fe40003800000 */
[----:B------:R-:W-:-:S05]  /*4900*/  FFMA R93, R93, R153, R2 ;  /* 0x000000995d5d7223 */ /* 0x000fca0000000002 */
[----:B------:R0:W-:Y:S05]  /*4910*/  @P0 STG.E desc[UR36][R4.64+0x224], R93 ;  /* 0x0002245d04000986 */ /* 0x0001ea000c101924 */
[----:B------:R-:W-:Y:S05]  /*4920*/  @!P1 BRA `(.L_x_171) ;  /* 0x0000000000049947 */ /* 0x000fea0003800000 */
[----:B------:R0:W5:Y:S02]  /*4930*/  LDG.E.LTC128B R19, desc[UR36][R8.64+0x220] ;  /* 0x0002202408137981 */ /* 0x000164000c1e1920 */
.L_x_171:
[----:B------:R-:W-:Y:S05]  /*4940*/  BSYNC B1 ;  /* 0x0000000000017941 */ /* 0x000fea0003800000 */
.L_x_170:
        /* <DEDUP_REMOVED lines=8> */
.L_x_173:
[----:B------:R-:W-:Y:S05]  /*49d0*/  BSYNC B1 ;  /* 0x0000000000017941 */ /* 0x000fea0003800000 */
.L_x_172:
        /* <DEDUP_REMOVED lines=8> */
.L_x_175:
[----:B------:R-:W-:Y:S05]  /*4a60*/  BSYNC B1 ;  /* 0x0000000000017941 */ /* 0x000fea0003800000 */
.L_x_174:
[----:B0----5:R-:W-:Y:S01]  /*4a70*/  FMUL R13, R19, R152 ;  /* 0x00000098130d7220 */ /* 0x021fe20000400000 */
[----:B------:R-:W-:Y:S01]  /*4a80*/  ISETP.GT.AND P2, PT, R3, RZ, P1 ;  /* 0x000000ff0300720c */ /* 0x000fe20000f44270 */
[----:B------:R-:W-:Y:S02]  /*4a90*/  BSSY B1, `(.L_x_176) ;  /* 0x0000005000017945 */ /* 0x000fe40003800000 */
[----:B------:R-:W-:-:S05]  /*4aa0*/  FFMA R13, R96, R153, R13 ;  /* 0x00000099600d7223 */ /* 0x000fca000000000d */
[----:B------:R0:W-:Y:S05]  /*4ab0*/  @P3 STG.E desc[UR36][R4.64+0x240], R13 ;  /* 0x0002400d04003986 */ /* 0x0001ea000c101924 */
[----:B------:R-:W-:Y:S05]  /*4ac0*/  @!P2 BRA `(.L_x_177) ;  /* 0x000000000004a947 */ /* 0x000fea0003800000 */
[----:B------:R0:W5:Y:S02]  /*4ad0*/  LDG.E.LTC128B R19, desc[UR36][R6.64+0x244] ;  /* 0x0002442406137981 */ /* 0x000164000c1e1920 */
.L_x_177:
[----:B------:R-:W-:Y:S05]  /*4ae0*/  BSYNC B1 ;  /* 0x0000000000017941 */ /* 0x000fea0003800000 */
.L_x_176:
[----:B-----5:R-:W-:Y:S01]  /*4af0*/  FMUL R2, R19, R152 ;  /* 0x0000009813027220 */ /* 0x020fe20000400000 */
[----:B------:R-:W-:Y:S01]  /*4b00*/  ISETP.GT.AND P0, PT, R3, 0x8, P0 ;  /* 0x000000080300780c */ /* 0x000fe20000704270 */
[----:B------:R-:W-:Y:S02]  /*4b10*/  BSSY B1, `(.L_x_178) ;  /* 0x0000005000017945 */ /* 0x000fe40003800000 */
[----:B------:R-:W-:-:S05]  /*4b20*/  FFMA R97, R97, R153, R2 ;  /* 0x0000009961617223 */ /* 0x000fca0000000002 */
[----:B------:R0:W-:Y:S05]  /*4b30*/  @P2 STG.E desc[UR36][R4.64+0x244], R97 ;  /* 0x0002446104002986 */ /* 0x0001ea000c101924 */
[----:B------:R-:W-:Y:S05]  /*4b40*/  @!P0 BRA `(.L_x_179) ;  /* 0x0000000000048947 */ /* 0x000fea0003800000 */
[----:B------:R0:W5:Y:S02]  /*4b50*/  LDG.E.LTC128B R19, desc[UR36][R8.64+0x240] ;  /* 0x0002402408137981 */ /* 0x000164000c1e1920 */
.L_x_179:
[----:B------:R-:W-:Y:S05]  /*4b60*/  BSYNC B1 ;  /* 0x0000000000017941 */ /* 0x000fea0003800000 */
.L_x_178:
        /* <DEDUP_REMOVED lines=8> */
.L_x_181:
[----:B------:R-:W-:Y:S05]  /*4bf0*/  BSYNC B1 ;  /* 0x0000000000017941 */ /* 0x000fea0003800000 */
.L_x_180:
        /* <DEDUP_REMOVED lines=8> */
.L_x_183:
[----:B------:R-:W-:Y:S05]  /*4c80*/  BSYNC B1 ;  /* 0x0000000000017941 */ /* 0x000fea0003800000 */
.L_x_182:
[----:B0----5:R-:W-:Y:S01]  /*4c90*/  FMUL R13, R19, R152 ;  /* 0x00000098130d7220 */ /* 0x021fe20000400000 */
[----:B------:R-:W-:Y:S01]  /*4ca0*/  ISETP.GT.AND P1, PT, R3, RZ, P0 ;  /* 0x000000ff0300720c */ /* 0x000fe20000724270 */
[----:B------:R-:W-:Y:S02]  /*4cb0*/  BSSY B1, `(.L_x_184) ;  /* 0x0000005000017945 */ /* 0x000fe40003800000 */
[----:B------:R-:W-:-:S05]  /*4cc0*/  FFMA R13, R100, R153, R13 ;  /* 0x00000099640d7223 */ /* 0x000fca000000000d */
[----:B------:R0:W-:Y:S05]  /*4cd0*/  @P3 STG.E desc[UR36][R4.64+0x260], R13 ;  /* 0x0002600d04003986 */ /* 0x0001ea000c101924 */
[----:B------:R-:W-:Y:S05]  /*4ce0*/  @!P1 BRA `(.L_x_185) ;  /* 0x0000000000049947 */ /* 0x000fea0003800000 */
[----:B------:R0:W5:Y:S02]  /*4cf0*/  LDG.E.LTC128B R19, desc[UR36][R6.64+0x264] ;  /* 0x0002642406137981 */ /* 0x000164000c1e1920 */
.L_x_185:
[----:B------:R-:W-:Y:S05]  /*4d00*/  BSYNC B1 ;  /* 0x0000000000017941 */ /* 0x000fea0003800000 */
.L_x_184:
[----:B-----5:R-:W-:Y:S01]  /*4d10*/  FMUL R2, R19, R152 ;  /* 0x0000009813027220 */ /* 0x020fe20000400000 */
[----:B------:R-:W-:Y:S01]  /*4d20*/  ISETP.GT.AND P2, PT, R3, 0x8, P2 ;  /* 0x000000080300780c */ /* 0x000fe20001744270 */
[----:B------:R-:W-:Y:S02]  /*4d30*/  BSSY B1, `(.L_x_186) ;  /* 0x0000005000017945 */ /* 0x000fe40003800000 */
[----:B------:R-:W-:-:S05]  /*4d40*/  FFMA R101, R101, R153, R2 ;  /* 0x0000009965657223 */ /* 0x000fca0000000002 */
[----:B------:R0:W-:Y:S05]  /*4d50*/  @P1 STG.E desc[UR36][R4.64+0x264], R101 ;  /* 0x0002646504001986 */ /* 0x0001ea000c101924 */
[----:B------:R-:W-:Y:S05]  /*4d60*/  @!P2 BRA `(.L_x_187) ;  /* 0x000000000004a947 */ /* 0x000fea0003800000 */
[----:B------:R0:W5:Y:S02]  /*4d70*/  LDG.E.LTC128B R19, desc[UR36][R8.64+0x260] ;  /* 0x0002602408137981 */ /* 0x000164000c1e1920 */
.L_x_187:
[----:B------:R-:W-:Y:S05]  /*4d80*/  BSYNC B1 ;  /* 0x0000000000017941 */ /* 0x000fea0003800000 */
.L_x_186:
        /* <DEDUP_REMOVED lines=8> */
.L_x_189:
[----:B------:R-:W-:Y:S05]  /*4e10*/  BSYNC B1 ;  /* 0x0000000000017941 */ /* 0x000fea0003800000 */
.L_x_188:
        /* <DEDUP_REMOVED lines=8> */
.L_x_191:
[----:B------:R-:W-:Y:S05]  /*4ea0*/  BSYNC B1 ;  /* 0x0000000000017941 */ /* 0x000fea0003800000 */
.L_x_190:
[----:B0----5:R-:W-:Y:S01]  /*4eb0*/  FMUL R13, R19, R152 ;  /* 0x00000098130d7220 */ /* 0x021fe20000400000 */
[----:B------:R-:W-:Y:S01]  /*4ec0*/  ISETP.GT.AND P0, PT, R3, RZ, P2 ;  /* 0x000000ff0300720c */ /* 0x000fe20001704270 */
[----:B------:R-:W-:Y:S02]  /*4ed0*/  BSSY B1, `(.L_x_192) ;  /* 0x0000005000017945 */ /* 0x000fe40003800000 */
[----:B------:R-:W-:-:S05]  /*4ee0*/  FFMA R13, R104, R153, R13 ;  /* 0x00000099680d7223 */ /* 0x000fca000000000d */
[----:B------:R0:W-:Y:S05]  /*4ef0*/  @P3 STG.E desc[UR36][R4.64+0x280], R13 ;  /* 0x0002800d04003986 */ /* 0x0001ea000c101924 */
[----:B------:R-:W-:Y:S05]  /*4f00*/  @!P0 BRA `(.L_x_193) ;  /* 0x0000000000048947 */ /* 0x000fea0003800000 */
[----:B------:R0:W5:Y:S02]  /*4f10*/  LDG.E.LTC128B R19, desc[UR36][R6.64+0x284] ;  /* 0x0002842406137981 */ /* 0x000164000c1e1920 */
.L_x_193:
[----:B------:R-:W-:Y:S05]  /*4f20*/  BSYNC B1 ;  /* 0x0000000000017941 */ /* 0x000fea0003800000 */
.L_x_192:
[----:B-----5:R-:W-:Y:S01]  /*4f30*/  FMUL R2, R19, R152 ;  /* 0x0000009813027220 */ /* 0x020fe20000400000 */
[----:B------:R-:W-:Y:S01]  /*4f40*/  ISETP.GT.AND P1, PT, R3, 0x8, P1 ;  /* 0x000000080300780c */ /* 0x000fe20000f24270 */
[----:B------:R-:W-:Y:S02]  /*4f50*/  BSSY B1, `(.L_x_194) ;  /* 0x0000005000017945 */ /* 0x000fe40003800000 */
[----:B------:R-:W-:-:S05]  /*4f60*/  FFMA R105, R105, R153, R2 ;  /* 0x0000009969697223 */ /* 0x000fca0000000002 */
[----:B------:R0:W-:Y:S05]  /*4f70*/  @P0 STG.E desc[UR36][R4.64+0x284], R105 ;  /* 0x0002846904000986 */ /* 0x0001ea000c101924 */
[----:B------:R-:W-:Y:S05]  /*4f80*/  @!P1 BRA `(.L_x_195) ;  /* 0x0000000000049947 */ /* 0x000fea0003800000 */
[----:B------:R0:W5:Y:S02]  /*4f90*/  LDG.E.LTC128B R19, desc[UR36][R8.64+0x280] ;  /* 0x0002802408137981 */ /* 0x000164000c1e1920 */
.L_x_195:
[----:B------:R-:W-:Y:S05]  /*4fa0*/  BSYNC B1 ;  /* 0x0000000000017941 */ /* 0x000fea0003800000 */
.L_x_194:
        /* <DEDUP_REMOVED lines=8> */
.L_x_197:
[----:B------:R-:W-:Y:S05]  /*5030*/  BSYNC B1 ;  /* 0x0000000000017941 */ /* 0x000fea0003800000 */
.L_x_196:
        /* <DEDUP_REMOVED lines=8> */
.L_x_199:
[----:B------:R-:W-:Y:S05]  /*50c0*/  BSYNC B1 ;  /* 0x0000000000017941 */ /* 0x000fea0003800000 */
.L_x_198:
[----:B0----5:R-:W-:Y:S01]  /*50d0*/  FMUL R13, R19, R152 ;  /* 0x00000098130d7220 */ /* 0x021fe20000400000 */
[----:B------:R-:W-:Y:S01]  /*50e0*/  ISETP.GT.AND P2, PT, R3, RZ, P1 ;  /* 0x000000ff0300720c */ /* 0x000fe20000f44270 */
[----:B------:R-:W-:Y:S02]  /*50f0*/  BSSY B1, `(.L_x_200) ;  /* 0x0000005000017945 */ /* 0x000fe40003800000 */
[----:B------:R-:W-:-:S05]  /*5100*/  FFMA R13, R108, R153, R13 ;  /* 0x000000996c0d7223 */ /* 0x000fca000000000d */
[----:B------:R0:W-:Y:S05]  /*5110*/  @P3 STG.E desc[UR36][R4.64+0x2a0], R13 ;  /* 0x0002a00d04003986 */ /* 0x0001ea000c101924 */
[----:B------:R-:W-:Y:S05]  /*5120*/  @!P2 BRA `(.L_x_201) ;  /* 0x000000000004a947 */ /* 0x000fea0003800000 */
[----:B------:R0:W5:Y:S02]  /*5130*/  LDG.E.LTC128B R19, desc[UR36][R6.64+0x2a4] ;  /* 0x0002a42406137981 */ /* 0x000164000c1e1920 */
.L_x_201:
[----:B------:R-:W-:Y:S05]  /*5140*/  BSYNC B1 ;  /* 0x0000000000017941 */ /* 0x000fea0003800000 */
.L_x_200:
[----:B-----5:R-:W-:Y:S01]  /*5150*/  FMUL R2, R19, R152 ;  /* 0x0000009813027220 */ /* 0x020fe20000400000 */
[----:B------:R-:W-:Y:S01]  /*5160*/  ISETP.GT.AND P0, PT, R3, 0x8, P0 ;  /* 0x000000080300780c */ /* 0x000fe20000704270 */
[----:B------:R-:W-:Y:S02]  /*5170*/  BSSY B1, `(.L_x_202) ;  /* 0x0000005000017945 */ /* 0x000fe40003800000 */
[----:B------:R-:W-:-:S05]  /*5180*/  FFMA R109, R109, R153, R2 ;  /* 0x000000996d6d7223 */ /* 0x000fca0000000002 */
[----:B------:R0:W-:Y:S05]  /*5190*/  @P2 STG.E desc[UR36][R4.64+0x2a4], R109 ;  /* 0x0002a46d04002986 */ /* 0x0001ea000c101924 */
[----:B------:R-:W-:Y:S05]  /*51a0*/  @!P0 BRA `(.L_x_203) ;  /* 0x0000000000048947 */ /* 0x000fea0003800000 */
[----:B------:R0:W5:Y:S02]  /*51b0*/  LDG.E.LTC128B R19, desc[UR36][R8.64+0x2a0] ;  /* 0x0002a02408137981 */ /* 0x000164000c1e1920 */
.L_x_203:
[----:B------:R-:W-:Y:S05]  /*51c0*/  BSYNC B1 ;  /* 0x0000000000017941 */ /* 0x000fea0003800000 */
.L_x_202:
        /* <DEDUP_REMOVED lines=8> */
.L_x_205:
[----:B------:R-:W-:Y:S05]  /*5250*/  BSYNC B1 ;  /* 0x0000000000017941 */ /* 0x000fea0003800000 */
.L_x_204:
        /* <DEDUP_REMOVED lines=8> */
.L_x_207:
[----:B------:R-:W-:Y:S05]  /*52e0*/  BSYNC B1 ;  /* 0x0000000000017941 */ /* 0x000fea0003800000 */
.L_x_206:
[----:B0----5:R-:W-:Y:S01]  /*52f0*/  FMUL R13, R19, R152 ;  /* 0x00000098130d7220 */ /* 0x021fe20000400000 */
[----:B------:R-:W-:Y:S01]  /*5300*/  ISETP.GT.AND P1, PT, R3, RZ, P0 ;  /* 0x000000ff0300720c */ /* 0x000fe20000724270 */
[----:B------:R-:W-:Y:S02]  /*5310*/  BSSY B1, `(.L_x_208) ;  /* 0x0000005000017945 */ /* 0x000fe40003800000 */
[----:B------:R-:W-:-:S05]  /*5320*/  FFMA R13, R112, R153, R13 ;  /* 0x00000099700d7223 */ /* 0x000fca000000000d */
[----:B------:R0:W-:Y:S05]  /*5330*/  @P3 STG.E desc[UR36][R4.64+0x2c0], R13 ;  /* 0x0002c00d04003986 */ /* 0x0001ea000c101924 */
[----:B------:R-:W-:Y:S05]  /*5340*/  @!P1 BRA `(.L_x_209) ;  /* 0x0000000000049947 */ /* 0x000fea0003800000 */
[----:B------:R0:W5:Y:S02]  /*5350*/  LDG.E.LTC128B R19, desc[UR36][R6.64+0x2c4] ;  /* 0x0002c42406137981 */ /* 0x000164000c1e1920 */
.L_x_209:
[----:B------:R-:W-:Y:S05]  /*5360*/  BSYNC B1 ;  /* 0x0000000000017941 */ /* 0x000fea0003800000 */
.L_x_208:
[----:B-----5:R-:W-:Y:S01]  /*5370*/  FMUL R2, R19, R152 ;  /* 0x0000009813027220 */ /* 0x020fe20000400000 */
[----:B------:R-:W-:Y:S01]  /*5380*/  ISETP.GT.AND P2, PT, R3, 0x8, P2 ;  /* 0x000000080300780c */ /* 0x000fe20001744270 */
[----:B------:R-:W-:Y:S02]  /*5390*/  BSSY B1, `(.L_x_210) ;  /* 0x0000005000017945 */ /* 0x000fe40003800000 */
[----:B------:R-:W-:-:S05]  /*53a0*/  FFMA R113, R113, R153, R2 ;  /* 0x0000009971717223 */ /* 0x000fca0000000002 */
[----:B------:R0:W-:Y:S05]  /*53b0*/  @P1 STG.E desc[UR36][R4.64+0x2c4], R113 ;  /* 0x0002c47104001986 */ /* 0x0001ea000c101924 */
[----:B------:R-:W-:Y:S05]  /*53c0*/  @!P2 BRA `(.L_x_211) ;  /* 0x000000000004a947 */ /* 0x000fea0003800000 */
[----:B------:R0:W5:Y:S02]  /*53d0*/  LDG.E.LTC128B R19, desc[UR36][R8.64+0x2c0] ;  /* 0x0002c02408137981 */ /* 0x000164000c1e1920 */
.L_x_211:
[----:B------:R-:W-:Y:S05]  /*53e0*/  BSYNC B1 ;  /* 0x0000000000017941 */ /* 0x000fea0003800000 */
.L_x_210:
        /* <DEDUP_REMOVED lines=8> */
.L_x_213:
[----:B------:R-:W-:Y:S05]  /*5470*/  BSYNC B1 ;  /* 0x0000000000017941 */ /* 0x000fea0003800000 */
.L_x_212:
        /* <DEDUP_REMOVED lines=8> */
.L_x_215:
[----:B------:R-:W-:Y:S05]  /*5500*/  BSYNC B1 ;  /* 0x0000000000017941 */ /* 0x000fea0003800000 */
.L_x_214:
[----:B0----5:R-:W-:Y:S01]  /*5510*/  FMUL R13, R19, R152 ;  /* 0x00000098130d7220 */ /* 0x021fe20000400000 */
[----:B------:R-:W-:Y:S01]  /*5520*/  ISETP.GT.AND P0, PT, R3, RZ, P2 ;  /* 0x000000ff0300720c */ /* 0x000fe20001704270 */
[----:B------:R-:W-:Y:S02]  /*5530*/  BSSY B1, `(.L_x_216) ;  /* 0x0000005000017945 */ /* 0x000fe40003800000 */
[----:B------:R-:W-:-:S05]  /*5540*/  FFMA R13, R116, R153, R13 ;  /* 0x00000099740d7223 */ /* 0x000fca000000000d */
[----:B------:R0:W-:Y:S05]  /*5550*/  @P3 STG.E desc[UR36][R4.64+0x2e0], R13 ;  /* 0x0002e00d04003986 */ /* 0x0001ea000c101924 */
[----:B------:R-:W-:Y:S05]  /*5560*/  @!P0 BRA `(.L_x_217) ;  /* 0x0000000000048947 */ /* 0x000fea0003800000 */
[----:B------:R0:W5:Y:S02]  /*5570*/  LDG.E.LTC128B R19, desc[UR36][R6.64+0x2e4] ;  /* 0x0002e42406137981 */ /* 0x000164000c1e1920 */
.L_x_217:
[----:B------:R-:W-:Y:S05]  /*5580*/  BSYNC B1 ;  /* 0x0000000000017941 */ /* 0x000fea0003800000 */
.L_x_216:
[----:B-----5:R-:W-:Y:S01]  /*5590*/  FMUL R2, R19, R152 ;  /* 0x0000009813027220 */ /* 0x020fe20000400000 */
[----:B------:R-:W-:Y:S01]  /*55a0*/  ISETP.GT.AND P1, PT, R3, 0x8, P1 ;  /* 0x000000080300780c */ /* 0x000fe20000f24270 */
[----:B------:R-:W-:Y:S02]  /*55b0*/  BSSY B1, `(.L_x_218) ;  /* 0x0000005000017945 */ /* 0x000fe40003800000 */
[----:B------:R-:W-:-:S05]  /*55c0*/  FFMA R117, R117, R153, R2 ;  /* 0x0000009975757223 */ /* 0x000fca0000000002 */
[----:B------:R0:W-:Y:S05]  /*55d0*/  @P0 STG.E desc[UR36][R4.64+0x2e4], R117 ;  /* 0x0002e47504000986 */ /* 0x0001ea000c101924 */
[----:B------:R-:W-:Y:S05]  /*55e0*/  @!P1 BRA `(.L_x_219) ;  /* 0x0000000000049947 */ /* 0x000fea0003800000 */
[----:B------:R0:W5:Y:S02]  /*55f0*/  LDG.E.LTC128B R19, desc[UR36][R8.64+0x2e0] ;  /* 0x0002e02408137981 */ /* 0x000164000c1e1920 */
.L_x_219:
[----:B------:R-:W-:Y:S05]  /*5600*/  BSYNC B1 ;  /* 0x0000000000017941 */ /* 0x000fea0003800000 */
.L_x_218:
        /* <DEDUP_REMOVED lines=8> */
.L_x_221:
[----:B------:R-:W-:Y:S05]  /*5690*/  BSYNC B1 ;  /* 0x0000000000017941 */ /* 0x000fea0003800000 */
.L_x_220:
        /* <DEDUP_REMOVED lines=8> */
.L_x_223:
[----:B------:R-:W-:Y:S05]  /*5720*/  BSYNC B1 ;  /* 0x0000000000017941 */ /* 0x000fea0003800000 */
.L_x_222:
[----:B0----5:R-:W-:Y:S01]  /*5730*/  FMUL R13, R19, R152 ;  /* 0x00000098130d7220 */ /* 0x021fe20000400000 */
[----:B------:R-:W-:Y:S01]  /*5740*/  ISETP.GT.AND P2, PT, R3, RZ, P1 ;  /* 0x000000ff0300720c */ /* 0x000fe20000f44270 */
[----:B------:R-:W-:Y:S02]  /*5750*/  BSSY B1, `(.L_x_224) ;  /* 0x0000005000017945 */ /* 0x000fe40003800000 */
[----:B------:R-:W-:-:S05]  /*5760*/  FFMA R13, R120, R153, R13 ;  /* 0x00000099780d7223 */ /* 0x000fca000000000d */
[----:B------:R0:W-:Y:S05]  /*5770*/  @P3 STG.E desc[UR36][R4.64+0x300], R13 ;  /* 0x0003000d04003986 */ /* 0x0001ea000c101924 */
[----:B------:R-:W-:Y:S05]  /*5780*/  @!P2 BRA `(.L_x_225) ;  /* 0x000000000004a947 */ /* 0x000fea0003800000 */
[----:B------:R0:W5:Y:S02]  /*5790*/  LDG.E.LTC128B R19, desc[UR36][R6.64+0x304] ;  /* 0x0003042406137981 */ /* 0x000164000c1e1920 */
.L_x_225:
[----:B------:R-:W-:Y:S05]  /*57a0*/  BSYNC B1 ;  /* 0x0000000000017941 */ /* 0x000fea0003800000 */
.L_x_224:
[----:B-----5:R-:W-:Y:S01]  /*57b0*/  FMUL R2, R19, R152 ;  /* 0x0000009813027220 */ /* 0x020fe20000400000 */
[----:B------:R-:W-:Y:S01]  /*57c0*/  ISETP.GT.AND P0, PT, R3, 0x8, P0 ;  /* 0x000000080300780c */ /* 0x000fe20000704270 */
[----:B------:R-:W-:Y:S02]  /*57d0*/  BSSY B1, `(.L_x_226) ;  /* 0x0000005000017945 */ /* 0x000fe40003800000 */
[----:B------:R-:W-:-:S05]  /*57e0*/  FFMA R121, R121, R153, R2 ;  /* 0x0000009979797223 */ /* 0x000fca0000000002 */
[----:B------:R0:W-:Y:S05]  /*57f0*/  @P2 STG.E desc[UR36][R4.64+0x304], R121 ;  /* 0x0003047904002986 */ /* 0x0001ea000c101924 */
[----:B------:R-:W-:Y:S05]  /*5800*/  @!P0 BRA `(.L_x_227) ;  /* 0x0000000000048947 */ /* 0x000fea0003800000 */
[----:B------:R0:W5:Y:S02]  /*5810*/  LDG.E.LTC128B R19, desc[UR36][R8.64+0x300] ;  /* 0x0003002408137981 */ /* 0x000164000c1e1920 */
.L_x_227:
[----:B------:R-:W-:Y:S05]  /*5820*/  BSYNC B1 ;  /* 0x0000000000017941 */ /* 0x000fea0003800000 */
.L_x_226:
        /* <DEDUP_REMOVED lines=8> */
.L_x_229:
[----:B------:R-:W-:Y:S05]  /*58b0*/  BSYNC B1 ;  /* 0x0000000000017941 */ /* 0x000fea0003800000 */
.L_x_228:
        /* <DEDUP_REMOVED lines=8> */
.L_x_231:
[----:B------:R-:W-:Y:S05]  /*5940*/  BSYNC B1 ;  /* 0x0000000000017941 */ /* 0x000fea0003800000 */
.L_x_230:
[----:B0----5:R-:W-:Y:S01]  /*5950*/  FMUL R13, R19, R152 ;  /* 0x00000098130d7220 */ /* 0x021fe20000400000 */
[----:B------:R-:W-:Y:S01]  /*5960*/  ISETP.GT.AND P1, PT, R3, RZ, P0 ;  /* 0x000000ff0300720c */ /* 0x000fe20000724270 */
[----:B------:R-:W-:Y:S02]  /*5970*/  BSSY B1, `(.L_x_232) ;  /* 0x0000005000017945 */ /* 0x000fe40003800000 */
[----:B------:R-:W-:-:S05]  /*5980*/  FFMA R13, R124, R153, R13 ;  /* 0x000000997c0d7223 */ /* 0x000fca000000000d */
[----:B------:R0:W-:Y:S05]  /*5990*/  @P3 STG.E desc[UR36][R4.64+0x320], R13 ;  /* 0x0003200d04003986 */ /* 0x0001ea000c101924 */
[----:B------:R-:W-:Y:S05]  /*59a0*/  @!P1 BRA `(.L_x_233) ;  /* 0x0000000000049947 */ /* 0x000fea0003800000 */
[----:B------:R0:W5:Y:S02]  /*59b0*/  LDG.E.LTC128B R19, desc[UR36][R6.64+0x324] ;  /* 0x0003242406137981 */ /* 0x000164000c1e1920 */
.L_x_233:
[----:B------:R-:W-:Y:S05]  /*59c0*/  BSYNC B1 ;  /* 0x0000000000017941 */ /* 0x000fea0003800000 */
.L_x_232:
[----:B-----5:R-:W-:Y:S01]  /*59d0*/  FMUL R2, R19, R152 ;  /* 0x0000009813027220 */ /* 0x020fe20000400000 */
[----:B------:R-:W-:Y:S01]  /*59e0*/  ISETP.GT.AND P2, PT, R3, 0x8, P2 ;  /* 0x000000080300780c */ /* 0x000fe20001744270 */
[----:B------:R-:W-:Y:S02]  /*59f0*/  BSSY B1, `(.L_x_234) ;  /* 0x0000005000017945 */ /* 0x000fe40003800000 */
[----:B------:R-:W-:-:S05]  /*5a00*/  FFMA R125, R125, R153, R2 ;  /* 0x000000997d7d7223 */ /* 0x000fca0000000002 */
[----:B------:R0:W-:Y:S05]  /*5a10*/  @P1 STG.E desc[UR36][R4.64+0x324], R125 ;  /* 0x0003247d04001986 */ /* 0x0001ea000c101924 */
[----:B------:R-:W-:Y:S05]  /*5a20*/  @!P2 BRA `(.L_x_235) ;  /* 0x000000000004a947 */ /* 0x000fea0003800000 */
[----:B------:R0:W5:Y:S02]  /*5a30*/  LDG.E.LTC128B R19, desc[UR36][R8.64+0x320] ;  /* 0x0003202408137981 */ /* 0x000164000c1e1920 */
.L_x_235:
[----:B------:R-:W-:Y:S05]  /*5a40*/  BSYNC B1 ;  /* 0x0000000000017941 */ /* 0x000fea0003800000 */
.L_x_234:
        /* <DEDUP_REMOVED lines=8> */
.L_x_237:
[----:B------:R-:W-:Y:S05]  /*5ad0*/  BSYNC B1 ;  /* 0x0000000000017941 */ /* 0x000fea0003800000 */
.L_x_236:
        /* <DEDUP_REMOVED lines=8> */
.L_x_239:
[----:B------:R-:W-:Y:S05]  /*5b60*/  BSYNC B1 ;  /* 0x0000000000017941 */ /* 0x000fea0003800000 */
.L_x_238:
[----:B0----5:R-:W-:Y:S01]  /*5b70*/  FMUL R13, R19, R152 ;  /* 0x00000098130d7220 */ /* 0x021fe20000400000 */
[----:B------:R-:W-:Y:S01]  /*5b80*/  ISETP.GT.AND P0, PT, R3, RZ, P2 ;  /* 0x000000ff0300720c */ /* 0x000fe20001704270 */
[----:B------:R-:W-:Y:S02]  /*5b90*/  BSSY B1, `(.L_x_240) ;  /* 0x0000005000017945 */ /* 0x000fe40003800000 */
[----:B------:R-:W-:-:S05]  /*5ba0*/  FFMA R13, R128, R153, R13 ;  /* 0x00000099800d7223 */ /* 0x000fca000000000d */
[----:B------:R0:W-:Y:S05]  /*5bb0*/  @P3 STG.E desc[UR36][R4.64+0x340], R13 ;  /* 0x0003400d04003986 */ /* 0x0001ea000c101924 */
[----:B------:R-:W-:Y:S05]  /*5bc0*/  @!P0 BRA `(.L_x_241) ;  /* 0x0000000000048947 */ /* 0x000fea0003800000 */
[----:B------:R0:W5:Y:S02]  /*5bd0*/  LDG.E.LTC128B R19, desc[UR36][R6.64+0x344] ;  /* 0x0003442406137981 */ /* 0x000164000c1e1920 */
.L_x_241:
[----:B------:R-:W-:Y:S05]  /*5be0*/  BSYNC B1 ;  /* 0x0000000000017941 */ /* 0x000fea0003800000 */
.L_x_240:
[----:B-----5:R-:W-:Y:S01]  /*5bf0*/  FMUL R2, R19, R152 ;  /* 0x0000009813027220 */ /* 0x020fe20000400000 */
[----:B------:R-:W-:Y:S01]  /*5c00*/  ISETP.GT.AND P1, PT, R3, 0x8, P1 ;  /* 0x000000080300780c */ /* 0x000fe20000f24270 */
[----:B------:R-:W-:Y:S02]  /*5c10*/  BSSY B1, `(.L_x_242) ;  /* 0x0000005000017945 */ /* 0x000fe40003800000 */
[----:B------:R-:W-:-:S05]  /*5c20*/  FFMA R129, R129, R153, R2 ;  /* 0x0000009981817223 */ /* 0x000fca0000000002 */
[----:B------:R0:W-:Y:S05]  /*5c30*/  @P0 STG.E desc[UR36][R4.64+0x344], R129 ;  /* 0x0003448104000986 */ /* 0x0001ea000c101924 */
[----:B------:R-:W-:Y:S05]  /*5c40*/  @!P1 BRA `(.L_x_243) ;  /* 0x0000000000049947 */ /* 0x000fea0003800000 */
[----:B------:R0:W5:Y:S02]  /*5c50*/  LDG.E.LTC128B R19, desc[UR36][R8.64+0x340] ;  /* 0x0003402408137981 */ /* 0x000164000c1e1920 */
.L_x_243:
[----:B------:R-:W-:Y:S05]  /*5c60*/  BSYNC B1 ;  /* 0x0000000000017941 */ /* 0x000fea0003800000 */
.L_x_242:
        /* <DEDUP_REMOVED lines=8> */
.L_x_245:
[----:B------:R-:W-:Y:S05]  /*5cf0*/  BSYNC B1 ;  /* 0x0000000000017941 */ /* 0x000fea0003800000 */
.L_x_244:
        /* <DEDUP_REMOVED lines=8> */
.L_x_247:
[----:B------:R-:W-:Y:S05]  /*5d80*/  BSYNC B1 ;  /* 0x0000000000017941 */ /* 0x000fea0003800000 */
.L_x_246:
[----:B0----5:R-:W-:Y:S01]  /*5d90*/  FMUL R13, R19, R152 ;  /* 0x00000098130d7220 */ /* 0x021fe20000400000 */
[----:B------:R-:W-:Y:S01]  /*5da0*/  ISETP.GT.AND P2, PT, R3, RZ, P1 ;  /* 0x000000ff0300720c */ /* 0x000fe20000f44270 */
[----:B------:R-:W-:Y:S02]  /*5db0*/  BSSY B1, `(.L_x_248) ;  /* 0x0000005000017945 */ /* 0x000fe40003800000 */
[----:B------:R-:W-:-:S05]  /*5dc0*/  FFMA R13, R132, R153, R13 ;  /* 0x00000099840d7223 */ /* 0x000fca000000000d */
[----:B------:R0:W-:Y:S05]  /*5dd0*/  @P3 STG.E desc[UR36][R4.64+0x360], R13 ;  /* 0x0003600d04003986 */ /* 0x0001ea000c101924 */
[----:B------:R-:W-:Y:S05]  /*5de0*/  @!P2 BRA `(.L_x_249) ;  /* 0x000000000004a947 */ /* 0x000fea0003800000 */
[----:B------:R0:W5:Y:S02]  /*5df0*/  LDG.E.LTC128B R19, desc[UR36][R6.64+0x364] ;  /* 0x0003642406137981 */ /* 0x000164000c1e1920 */
.L_x_249:
[----:B------:R-:W-:Y:S05]  /*5e00*/  BSYNC B1 ;  /* 0x0000000000017941 */ /* 0x000fea0003800000 */
.L_x_248:
[----:B-----5:R-:W-:Y:S01]  /*5e10*/  FMUL R2, R19, R152 ;  /* 0x0000009813027220 */ /* 0x020fe20000400000 */
[----:B------:R-:W-:Y:S01]  /*5e20*/  ISETP.GT.AND P0, PT, R3, 0x8, P0 ;  /* 0x000000080300780c */ /* 0x000fe20000704270 */
[----:B------:R-:W-:Y:S02]  /*5e30*/  BSSY B1, `(.L_x_250) ;  /* 0x0000005000017945 */ /* 0x000fe40003800000 */
[----:B------:R-:W-:-:S05]  /*5e40*/  FFMA R133, R133, R153, R2 ;  /* 0x0000009985857223 */ /* 0x000fca0000000002 */
[----:B------:R0:W-:Y:S05]  /*5e50*/  @P2 STG.E desc[UR36][R4.64+0x364], R133 ;  /* 0x0003648504002986 */ /* 0x0001ea000c101924 */
[----:B------:R-:W-:Y:S05]  /*5e60*/  @!P0 BRA `(.L_x_251) ;  /* 0x0000000000048947 */ /* 0x000fea0003800000 */
[----:B------:R0:W5:Y:S02]  /*5e70*/  LDG.E.LTC128B R19, desc[UR36][R8.64+0x360] ;  /* 0x0003602408137981 */ /* 0x000164000c1e1920 */
.L_x_251:
[----:B------:R-:W-:Y:S05]  /*5e80*/  BSYNC B1 ;  /* 0x0000000000017941 */ /* 0x000fea0003800000 */
.L_x_250:
        /* <DEDUP_REMOVED lines=8> */
.L_x_253:
[----:B------:R-:W-:Y:S05]  /*5f10*/  BSYNC B1 ;  /* 0x0000000000017941 */ /* 0x000fea0003800000 */
.L_x_252:
        /* <DEDUP_REMOVED lines=8> */
.L_x_255:
[----:B------:R-:W-:Y:S05]  /*5fa0*/  BSYNC B1 ;  /* 0x0000000000017941 */ /* 0x000fea0003800000 */
.L_x_254:
[----:B0----5:R-:W-:Y:S01]  /*5fb0*/  FMUL R13, R19, R152 ;  /* 0x00000098130d7220 */ /* 0x021fe20000400000 */
[----:B------:R-:W-:Y:S01]  /*5fc0*/  ISETP.GT.AND P1, PT, R3, RZ, P0 ;  /* 0x000000ff0300720c */ /* 0x000fe20000724270 */
[----:B------:R-:W-:Y:S02]  /*5fd0*/  BSSY B1, `(.L_x_256) ;  /* 0x0000005000017945 */ /* 0x000fe40003800000 */
[----:B------:R-:W-:-:S05]  /*5fe0*/  FFMA R13, R136, R153, R13 ;  /* 0x00000099880d7223 */ /* 0x000fca000000000d */
[----:B------:R0:W-:Y:S05]  /*5ff0*/  @P3 STG.E desc[UR36][R4.64+0x380], R13 ;  /* 0x0003800d04003986 */ /* 0x0001ea000c101924 */
[----:B------:R-:W-:Y:S05]  /*6000*/  @!P1 BRA `(.L_x_257) ;  /* 0x0000000000049947 */ /* 0x000fea0003800000 */
[----:B------:R0:W5:Y:S02]  /*6010*/  LDG.E.LTC128B R19, desc[UR36][R6.64+0x384] ;  /* 0x0003842406137981 */ /* 0x000164000c1e1920 */
.L_x_257:
[----:B------:R-:W-:Y:S05]  /*6020*/  BSYNC B1 ;  /* 0x0000000000017941 */ /* 0x000fea0003800000 */
.L_x_256:
[----:B-----5:R-:W-:Y:S01]  /*6030*/  FMUL R2, R19, R152 ;  /* 0x0000009813027220 */ /* 0x020fe20000400000 */
[----:B------:R-:W-:Y:S01]  /*6040*/  ISETP.GT.AND P2, PT, R3, 0x8, P2 ;  /* 0x000000080300780c */ /* 0x000fe20001744270 */
[----:B------:R-:W-:Y:S02]  /*6050*/  BSSY B1, `(.L_x_258) ;  /* 0x0000005000017945 */ /* 0x000fe40003800000 */
[----:B------:R-:W-:-:S05]  /*6060*/  FFMA R137, R137, R153, R2 ;  /* 0x0000009989897223 */ /* 0x000fca0000000002 */
[----:B------:R0:W-:Y:S05]  /*6070*/  @P1 STG.E desc[UR36][R4.64+0x384], R137 ;  /* 0x0003848904001986 */ /* 0x0001ea000c101924 */
[----:B------:R-:W-:Y:S05]  /*6080*/  @!P2 BRA `(.L_x_259) ;  /* 0x000000000004a947 */ /* 0x000fea0003800000 */
[----:B------:R0:W5:Y:S02]  /*6090*/  LDG.E.LTC128B R19, desc[UR36][R8.64+0x380] ;  /* 0x0003802408137981 */ /* 0x000164000c1e1920 */
.L_x_259:
[----:B------:R-:W-:Y:S05]  /*60a0*/  BSYNC B1 ;  /* 0x0000000000017941 */ /* 0x000fea0003800000 */
.L_x_258:
        /* <DEDUP_REMOVED lines=8> */
.L_x_261:
[----:B------:R-:W-:Y:S05]  /*6130*/  BSYNC B1 ;  /* 0x0000000000017941 */ /* 0x000fea0003800000 */
.L_x_260:
        /* <DEDUP_REMOVED lines=8> */
.L_x_263:
[----:B------:R-:W-:Y:S05]  /*61c0*/  BSYNC B1 ;  /* 0x0000000000017941 */ /* 0x000fea0003800000 */
.L_x_262:
[----:B0----5:R-:W-:Y:S01]  /*61d0*/  FMUL R13, R19, R152 ;  /* 0x00000098130d7220 */ /* 0x021fe20000400000 */
[----:B------:R-:W-:Y:S01]  /*61e0*/  ISETP.GT.AND P0, PT, R3, RZ, P2 ;  /* 0x000000ff0300720c */ /* 0x000fe20001704270 */
[----:B------:R-:W-:Y:S02]  /*61f0*/  BSSY B1, `(.L_x_264) ;  /* 0x0000005000017945 */ /* 0x000fe40003800000 */
[----:B------:R-:W-:-:S05]  /*6200*/  FFMA R13, R140, R153, R13 ;  /* 0x000000998c0d7223 */ /* 0x000fca000000000d */
[----:B------:R0:W-:Y:S05]  /*6210*/  @P3 STG.E desc[UR36][R4.64+0x3a0], R13 ;  /* 0x0003a00d04003986 */ /* 0x0001ea000c101924 */
[----:B------:R-:W-:Y:S05]  /*6220*/  @!P0 BRA `(.L_x_265) ;  /* 0x0000000000048947 */ /* 0x000fea0003800000 */
[----:B------:R0:W5:Y:S02]  /*6230*/  LDG.E.LTC128B R19, desc[UR36][R6.64+0x3a4] ;  /* 0x0003a42406137981 */ /* 0x000164000c1e1920 */
.L_x_265:
[----:B------:R-:W-:Y:S05]  /*6240*/  BSYNC B1 ;  /* 0x0000000000017941 */ /* 0x000fea0003800000 */
.L_x_264:
[----:B-----5:R-:W-:Y:S01]  /*6250*/  FMUL R2, R19, R152 ;  /* 0x0000009813027220 */ /* 0x020fe20000400000 */
[----:B------:R-:W-:Y:S01]  /*6260*/  ISETP.GT.AND P1, PT, R3, 0x8, P1 ;  /* 0x000000080300780c */ /* 0x000fe20000f24270 */
[----:B------:R-:W-:Y:S02]  /*6270*/  BSSY B1, `(.L_x_266) ;  /* 0x0000005000017945 */ /* 0x000fe40003800000 */
[----:B------:R-:W-:-:S05]  /*6280*/  FFMA R141, R141, R153, R2 ;  /* 0x000000998d8d7223 */ /* 0x000fca0000000002 */
[----:B------:R0:W-:Y:S05]  /*6290*/  @P0 STG.E desc[UR36][R4.64+0x3a4], R141 ;  /* 0x0003a48d04000986 */ /* 0x0001ea000c101924 */
[----:B------:R-:W-:Y:S05]  /*62a0*/  @!P1 BRA `(.L_x_267) ;  /* 0x0000000000049947 */ /* 0x000fea0003800000 */
[----:B------:R0:W5:Y:S02]  /*62b0*/  LDG.E.LTC128B R19, desc[UR36][R8.64+0x3a0] ;  /* 0x0003a02408137981 */ /* 0x000164000c1e1920 */
.L_x_267:
[----:B------:R-:W-:Y:S05]  /*62c0*/  BSYNC B1 ;  /* 0x0000000000017941 */ /* 0x000fea0003800000 */
.L_x_266:
        /* <DEDUP_REMOVED lines=8> */
.L_x_269:
[----:B------:R-:W-:Y:S05]  /*6350*/  BSYNC B1 ;  /* 0x0000000000017941 */ /* 0x000fea0003800000 */
.L_x_268:
        /* <DEDUP_REMOVED lines=8> */
.L_x_271:
[----:B------:R-:W-:Y:S05]  /*63e0*/  BSYNC B1 ;  /* 0x0000000000017941 */ /* 0x000fea0003800000 */
.L_x_270:
[----:B0----5:R-:W-:Y:S01]  /*63f0*/  FMUL R13, R19, R152 ;  /* 0x00000098130d7220 */ /* 0x021fe20000400000 */
[----:B------:R-:W-:Y:S01]  /*6400*/  ISETP.GT.AND P2, PT, R3, RZ, P1 ;  /* 0x000000ff0300720c */ /* 0x000fe20000f44270 */
[----:B------:R-:W-:Y:S02]  /*6410*/  BSSY B1, `(.L_x_272) ;  /* 0x0000005000017945 */ /* 0x000fe40003800000 */
[----:B------:R-:W-:-:S05]  /*6420*/  FFMA R13, R144, R153, R13 ;  /* 0x00000099900d7223 */ /* 0x000fca000000000d */
[----:B------:R0:W-:Y:S05]  /*6430*/  @P3 STG.E desc[UR36][R4.64+0x3c0], R13 ;  /* 0x0003c00d04003986 */ /* 0x0001ea000c101924 */
[----:B------:R-:W-:Y:S05]  /*6440*/  @!P2 BRA `(.L_x_273) ;  /* 0x000000000004a947 */ /* 0x000fea0003800000 */
[----:B------:R0:W5:Y:S02]  /*6450*/  LDG.E.LTC128B R19, desc[UR36][R6.64+0x3c4] ;  /* 0x0003c42406137981 */ /* 0x000164000c1e1920 */
.L_x_273:
[----:B------:R-:W-:Y:S05]  /*6460*/  BSYNC B1 ;  /* 0x0000000000017941 */ /* 0x000fea0003800000 */
.L_x_272:
[----:B-----5:R-:W-:Y:S01]  /*6470*/  FMUL R2, R19, R152 ;  /* 0x0000009813027220 */ /* 0x020fe20000400000 */
[----:B------:R-:W-:Y:S01]  /*6480*/  ISETP.GT.AND P0, PT, R3, 0x8, P0 ;  /* 0x000000080300780c */ /* 0x000fe20000704270 */
[----:B------:R-:W-:Y:S02]  /*6490*/  BSSY B1, `(.L_x_274) ;  /* 0x0000005000017945 */ /* 0x000fe40003800000 */
[----:B------:R-:W-:-:S05]  /*64a0*/  FFMA R145, R145, R153, R2 ;  /* 0x0000009991917223 */ /* 0x000fca0000000002 */
[----:B------:R0:W-:Y:S05]  /*64b0*/  @P2 STG.E desc[UR36][R4.64+0x3c4], R145 ;  /* 0x0003c49104002986 */ /* 0x0001ea000c101924 */
[----:B------:R-:W-:Y:S05]  /*64c0*/  @!P0 BRA `(.L_x_275) ;  /* 0x0000000000048947 */ /* 0x000fea0003800000 */
[----:B------:R0:W5:Y:S02]  /*64d0*/  LDG.E.LTC128B R19, desc[UR36][R8.64+0x3c0] ;  /* 0x0003c02408137981 */ /* 0x000164000c1e1920 */
.L_x_275:
[----:B------:R-:W-:Y:S05]  /*64e0*/  BSYNC B1 ;  /* 0x0000000000017941 */ /* 0x000fea0003800000 */
.L_x_274:
        /* <DEDUP_REMOVED lines=8> */
.L_x_277:
[----:B------:R-:W-:Y:S05]  /*6570*/  BSYNC B1 ;  /* 0x0000000000017941 */ /* 0x000fea0003800000 */
.L_x_276:
        /* <DEDUP_REMOVED lines=8> */
.L_x_279:
[----:B------:R-:W-:Y:S05]  /*6600*/  BSYNC B1 ;  /* 0x0000000000017941 */ /* 0x000fea0003800000 */
.L_x_278:
[----:B0----5:R-:W-:Y:S01]  /*6610*/  FMUL R13, R19, R152 ;  /* 0x00000098130d7220 */ /* 0x021fe20000400000 */
[----:B------:R-:W-:Y:S01]  /*6620*/  ISETP.GT.AND P1, PT, R3, RZ, P0 ;  /* 0x000000ff0300720c */ /* 0x000fe20000724270 */
[----:B------:R-:W-:Y:S02]  /*6630*/  BSSY B1, `(.L_x_280) ;  /* 0x0000005000017945 */ /* 0x000fe40003800000 */
[----:B------:R-:W-:-:S05]  /*6640*/  FFMA R13, R148, R153, R13 ;  /* 0x00000099940d7223 */ /* 0x000fca000000000d */
[----:B------:R0:W-:Y:S05]  /*6650*/  @P3 STG.E desc[UR36][R4.64+0x3e0], R13 ;  /* 0x0003e00d04003986 */ /* 0x0001ea000c101924 */
[----:B------:R-:W-:Y:S05]  /*6660*/  @!P1 BRA `(.L_x_281) ;  /* 0x0000000000049947 */ /* 0x000fea0003800000 */
[----:B------:R0:W5:Y:S02]  /*6670*/  LDG.E.LTC128B R19, desc[UR36][R6.64+0x3e4] ;  /* 0x0003e42406137981 */ /* 0x000164000c1e1920 */
.L_x_281:
[----:B------:R-:W-:Y:S05]  /*6680*/  BSYNC B1 ;  /* 0x0000000000017941 */ /* 0x000fea0003800000 */
.L_x_280:
[----:B-----5:R-:W-:Y:S01]  /*6690*/  FMUL R0, R19, R152 ;  /* 0x0000009813007220 */ /* 0x020fe20000400000 */
[----:B------:R-:W-:Y:S01]  /*66a0*/  ISETP.GT.AND P2, PT, R3, 0x8, P2 ;  /* 0x000000080300780c */ /* 0x000fe20001744270 */
[----:B------:R-:W-:Y:S02]  /*66b0*/  BSSY B1, `(.L_x_282) ;  /* 0x0000005000017945 */ /* 0x000fe40003800000 */
[----:B------:R-:W-:-:S05]  /*66c0*/  FFMA R149, R149, R153, R0 ;  /* 0x0000009995957223 */ /* 0x000fca0000000000 */
[----:B------:R0:W-:Y:S05]  /*66d0*/  @P1 STG.E desc[UR36][R4.64+0x3e4], R149 ;  /* 0x0003e49504001986 */ /* 0x0001ea000c101924 */
[----:B------:R-:W-:Y:S05]  /*66e0*/  @!P2 BRA `(.L_x_283) ;  /* 0x000000000004a947 */ /* 0x000fea0003800000 */
[----:B------:R0:W5:Y:S02]  /*66f0*/  LDG.E.LTC128B R19, desc[UR36][R8.64+0x3e0] ;  /* 0x0003e02408137981 */ /* 0x000164000c1e1920 */
.L_x_283:
[----:B------:R-:W-:Y:S05]  /*6700*/  BSYNC B1 ;  /* 0x0000000000017941 */ /* 0x000fea0003800000 */
.L_x_282:
[----:B01---5:R-:W-:Y:S01]  /*6710*/  FMUL R5, R19, R152 ;  /* 0x0000009813057220 */ /* 0x023fe20000400000 */
[----:B------:R-:W-:Y:S01]  /*6720*/  ISETP.GT.AND P0, PT, R3, 0x8, P0 ;  /* 0x000000080300780c */ /* 0x000fe20000704270 */
[----:B------:R-:W-:Y:S01]  /*6730*/  @P2 IMAD.MOV.U32 R2, RZ, RZ, R10 ;  /* 0x000000ffff022224 */ /* 0x000fe200078e000a */
[----:B------:R-:W-:Y:S01]  /*6740*/  BSSY B1, `(.L_x_284) ;  /* 0x0000006000017945 */ /* 0x000fe20003800000 */
[----:B------:R-:W-:Y:S01]  /*6750*/  FFMA R5, R150, R153, R5 ;  /* 0x0000009996057223 */ /* 0x000fe20000000005 */
[----:B------:R-:W-:-:S05]  /*6760*/  @P2 IMAD.MOV.U32 R3, RZ, RZ, R11 ;  /* 0x000000ffff032224 */ /* 0x000fca00078e000b */
[----:B------:R0:W-:Y:S04]  /*6770*/  @P2 STG.E desc[UR36][R2.64+0x3e0], R5 ;  /* 0x0003e00502002986 */ /* 0x0001e8000c101924 */
[----:B------:R-:W-:Y:S05]  /*6780*/  @!P0 BRA `(.L_x_285) ;  /* 0x0000000000048947 */ /* 0x000fea0003800000 */
[----:B------:R1:W5:Y:S02]  /*6790*/  LDG.E.LTC128B R19, desc[UR36][R8.64+0x3e4] ;  /* 0x0003e42408137981 */ /* 0x000364000c1e1920 */
.L_x_285:
[----:B------:R-:W-:Y:S05]  /*67a0*/  BSYNC B1 ;  /* 0x0000000000017941 */ /* 0x000fea0003800000 */
.L_x_284:
[----:B-----5:R-:W-:-:S04]  /*67b0*/  FMUL R0, R19, R152 ;  /* 0x0000009813007220 */ /* 0x020fc80000400000 */
[----:B------:R-:W-:Y:S01]  /*67c0*/  FFMA R151, R151, R153, R0 ;  /* 0x0000009997977223 */ /* 0x000fe20000000000 */
[----:B------:R-:W-:Y:S06]  /*67d0*/  @!P0 BRA `(.L_x_286) ;  /* 0x0000001c00388947 */ /* 0x000fec0003800000 */
[----:B------:R0:W-:Y:S01]  /*67e0*/  STG.E desc[UR36][R10.64+0x3e4], R151 ;  /* 0x0003e4970a007986 */ /* 0x0001e2000c101924 */
[----:B------:R-:W-:Y:S05]  /*67f0*/  BRA `(.L_x_286) ;  /* 0x0000001c00307947 */ /* 0x000fea0003800000 */
.L_x_33:
[----:B------:R-:W-:Y:S01]  /*6800*/  ISETP.GT.AND P3, PT, R0, 0x1, PT ;  /* 0x000000010000780c */ /* 0x000fe20003f64270 */
[----:B------:R-:W-:Y:S01]  /*6810*/  ULDC.64 UR4, c[0x0][0x5c0] ;  /* 0x0001700000047ab9 */ /* 0x000fe20000000a00 */
[-C--:B------:R-:W-:Y:S01]  /*6820*/  FMUL R9, R24, R153.reuse ;  /* 0x0000009918097220 */ /* 0x080fe20000400000 */
[C---:B------:R-:W-:Y:S01]  /*6830*/  LEA R4, P1, R172.reuse, UR4, 0x2 ;  /* 0x00000004ac047c11 */ /* 0x040fe2000f8210ff */
[-C--:B------:R-:W-:Y:S01]  /*6840*/  FMUL R25, R25, R153.reuse ;  /* 0x0000009919197220 */ /* 0x080fe20000400000 */
[----:B------:R-:W-:Y:S01]  /*6850*/  ISETP.GT.AND P2, PT, R3, RZ, P3 ;  /* 0x000000ff0300720c */ /* 0x000fe20001f44270 */
[-C--:B------:R-:W-:Y:S01]  /*6860*/  FMUL R27, R27, R153.reuse ;  /* 0x000000991b1b7220 */ /* 0x080fe20000400000 */
[----:B------:R-:W-:Y:S01]  /*6870*/  LEA.HI.X R5, R172, UR5, R177, 0x2, P1 ;  /* 0x00000005ac057c11 */ /* 0x000fe200088f14b1 */
[-C--:B------:R-:W-:Y:S01]  /*6880*/  FMUL R29, R29, R153.reuse ;  /* 0x000000991d1d7220 */ /* 0x080fe20000400000 */
[----:B------:R-:W-:Y:S01]  /*6890*/  ISETP.GT.AND P0, PT, R3, 0x8, P0 ;  /* 0x000000080300780c */ /* 0x000fe20000704270 */
[-C--:B------:R-:W-:Y:S01]  /*68a0*/  FMUL R31, R31, R153.reuse ;  /* 0x000000991f1f7220 */ /* 0x080fe20000400000 */
[----:B------:R-:W-:Y:S01]  /*68b0*/  ISETP.GT.AND P5, PT, R0, 0x8, PT ;  /* 0x000000080000780c */ /* 0x000fe20003fa4270 */
[----:B------:R1:W-:Y:S01]  /*68c0*/  @P4 STG.E desc[UR36][R4.64], R9 ;  /* 0x0000000904004986 */ /* 0x0003e2000c101924 */
[C---:B------:R-:W-:Y:S01]  /*68d0*/  SHF.L.U64.HI R11, R10.reuse, 0x5, R11 ;  /* 0x000000050a0b7819 */ /* 0x040fe2000001020b */
[-C--:B------:R-:W-:Y:S01]  /*68e0*/  FMUL R33, R33, R153.reuse ;  /* 0x0000009921217220 */ /* 0x080fe20000400000 */
[----:B------:R-:W-:Y:S01]  /*68f0*/  LEA R6, P1, R10, R4, 0x5 ;  /* 0x000000040a067211 */ /* 0x000fe200078228ff */
[-C--:B------:R-:W-:Y:S01]  /*6900*/  FMUL R35, R35, R153.reuse ;  /* 0x0000009923237220 */ /* 0x080fe20000400000 */
[----:B------:R-:W-:Y:S01]  /*6910*/  ISETP.GT.AND P3, PT, R3, 0x8, P3 ;  /* 0x000000080300780c */ /* 0x000fe20001f64270 */
[----:B------:R-:W-:Y:S01]  /*6920*/  @P2 STG.E desc[UR36][R4.64+0x4], R25 ;  /* 0x0000041904002986 */ /* 0x000fe2000c101924 */
[----:B------:R-:W-:Y:S01]  /*6930*/  ISETP.GT.AND P4, PT, R0, 0x9, PT ;  /* 0x000000090000780c */ /* 0x000fe20003f84270 */
[----:B------:R-:W-:Y:S01]  /*6940*/  IMAD.X R7, R11, 0x1, R5, P1 ;  /* 0x000000010b077824 */ /* 0x000fe200008e0605 */
[C---:B------:R-:W-:Y:S01]  /*6950*/  ISETP.GT.AND P2, PT, R3.reuse, RZ, P5 ;  /* 0x000000ff0300720c */ /* 0x040fe20002f44270 */
[-C--:B------:R-:W-:Y:S01]  /*6960*/  FMUL R11, R28, R153.reuse ;  /* 0x000000991c0b7220 */ /* 0x080fe20000400000 */
[C---:B------:R-:W-:Y:S01]  /*6970*/  ISETP.GT.AND P1, PT, R3.reuse, RZ, P4 ;  /* 0x000000ff0300720c */ /* 0x040fe20002724270 */
[-C--:B-1----:R-:W-:Y:S01]  /*6980*/  FMUL R9, R26, R153.reuse ;  /* 0x000000991a097220 */ /* 0x082fe20000400000 */
[----:B------:R-:W-:Y:S01]  /*6990*/  ISETP.GT.AND P4, PT, R3, 0x8, P4 ;  /* 0x000000080300780c */ /* 0x000fe20002784270 */
[-C--:B------:R-:W-:Y:S01]  /*69a0*/  FMUL R37, R37, R153.reuse ;  /* 0x0000009925257220 */ /* 0x080fe20000400000 */
[-C--:B------:R-:W-:Y:S01]  /*69b0*/  FMUL R39, R39, R153.reuse ;  /* 0x0000009927277220 */ /* 0x080fe20000400000 */
[-C--:B------:R-:W-:Y:S01]  /*69c0*/  FMUL R41, R41, R153.reuse ;  /* 0x0000009929297220 */ /* 0x080fe20000400000 */
[----:B------:R1:W-:Y:S01]  /*69d0*/  @P0 STG.E desc[UR36][R6.64], R9 ;  /* 0x0000000906000986 */ /* 0x0003e2000c101924 */
[----:B------:R-:W-:Y:S01]  /*69e0*/  ISETP.GT.AND P0, PT, R3, 0x8, P5 ;  /* 0x000000080300780c */ /* 0x000fe20002f04270 */
[-C--:B------:R-:W-:Y:S01]  /*69f0*/  FMUL R43, R43, R153.reuse ;  /* 0x000000992b2b7220 */ /* 0x080fe20000400000 */
[C---:B------:R-:W-:Y:S01]  /*6a00*/  ISETP.GT.AND P5, PT, R0.reuse, 0x10, PT ;  /* 0x000000100000780c */ /* 0x040fe20003fa4270 */
[----:B------:R-:W-:Y:S01]  /*6a10*/  @P3 STG.E desc[UR36][R6.64+0x4], R27 ;  /* 0x0000041b06003986 */ /* 0x000fe2000c101924 */
[----:B------:R-:W-:Y:S01]  /*6a20*/  ISETP.GT.AND P3, PT, R0, 0x11, PT ;  /* 0x000000110000780c */ /* 0x000fe20003f64270 */
[-C--:B------:R-:W-:Y:S01]  /*6a30*/  FMUL R45, R45, R153.reuse ;  /* 0x000000992d2d7220 */ /* 0x080fe20000400000 */
[-C--:B------:R-:W-:Y:S01]  /*6a40*/  FMUL R47, R47, R153.reuse ;  /* 0x000000992f2f7220 */ /* 0x080fe20000400000 */
[----:B------:R2:W-:Y:S01]  /*6a50*/  @P2 STG.E desc[UR36][R4.64+0x20], R11 ;  /* 0x0000200b04002986 */ /* 0x0005e2000c101924 */
[----:B------:R-:W-:Y:S01]  /*6a60*/  ISETP.GT.AND P2, PT, R3, RZ, P5 ;  /* 0x000000ff0300720c */ /* 0x000fe20002f44270 */
[-C--:B------:R-:W-:Y:S01]  /*6a70*/  FMUL R49, R49, R153.reuse ;  /* 0x0000009931317220 */ /* 0x080fe20000400000 */
[-C--:B------:R-:W-:Y:S01]  /*6a80*/  FMUL R51, R51, R153.reuse ;  /* 0x0000009933337220 */ /* 0x080fe20000400000 */
[----:B------:R-:W-:Y:S01]  /*6a90*/  @P1 STG.E desc[UR36][R4.64+0x24], R29 ;  /* 0x0000241d04001986 */ /* 0x000fe2000c101924 */
[-C--:B-1----:R-:W-:Y:S01]  /*6aa0*/  FMUL R9, R30, R153.reuse ;  /* 0x000000991e097220 */ /* 0x082fe20000400000 */
[----:B------:R-:W-:Y:S01]  /*6ab0*/  ISETP.GT.AND P1, PT, R3, RZ, P3 ;  /* 0x000000ff0300720c */ /* 0x000fe20001f24270 */
[-C--:B------:R-:W-:Y:S01]  /*6ac0*/  FMUL R53, R53, R153.reuse ;  /* 0x0000009935357220 */ /* 0x080fe20000400000 */
[----:B------:R-:W-:Y:S01]  /*6ad0*/  ISETP.GT.AND P3, PT, R3, 0x8, P3 ;  /* 0x000000080300780c */ /* 0x000fe20001f64270 */
[-C--:B------:R-:W-:Y:S01]  /*6ae0*/  FMUL R55, R55, R153.reuse ;  /* 0x0000009937377220 */ /* 0x080fe20000400000 */
[----:B------:R1:W-:Y:S01]  /*6af0*/  @P0 STG.E desc[UR36][R6.64+0x20], R9 ;  /* 0x0000200906000986 */ /* 0x0003e2000c101924 */
[----:B------:R-:W-:Y:S01]  /*6b00*/  ISETP.GT.AND P0, PT, R3, 0x8, P5 ;  /* 0x000000080300780c */ /* 0x000fe20002f04270 */
[-C--:B--2---:R-:W-:Y:S01]  /*6b10*/  FMUL R11, R32, R153.reuse ;  /* 0x00000099200b7220 */ /* 0x084fe20000400000 */
        /* <DEDUP_REMOVED lines=139> */
[C---:B------:R-:W-:Y:S01]  /*73d0*/  ISETP.GT.AND P3, PT, R3.reuse, 0x8, P3 ;  /* 0x000000080300780c */ /* 0x040fe20001f64270 */
[-C--:B0-----:R-:W-:Y:S01]  /*73e0*/  FMUL R13, R150, R153.reuse ;  /* 0x00000099960d7220 */ /* 0x081fe20000400000 */
[----:B------:R0:W-:Y:S01]  /*73f0*/  @P0 STG.E desc[UR36][R6.64+0x120], R9 ;  /* 0x0001200906000986 */ /* 0x0001e2000c101924 */
[----:B------:R-:W-:Y:S01]  /*7400*/  ISETP.GT.AND P0, PT, R3, 0x8, P5 ;  /* 0x000000080300780c */ /* 0x000fe20002f04270 */
[-C--:B--2---:R-:W-:Y:S01]  /*7410*/  FMUL R11, R64, R153.reuse ;  /* 0x00000099400b7220 */ /* 0x084fe20000400000 */
[C---:B------:R-:W-:Y:S01]  /*7420*/  ISETP.GT.AND P5, PT, R0.reuse, 0x58, PT ;  /* 0x000000580000780c */ /* 0x040fe20003fa4270 */
[----:B------:R-:W-:Y:S01]  /*7430*/  @P4 STG.E desc[UR36][R6.64+0x124], R63 ;  /* 0x0001243f06004986 */ /* 0x000fe2000c101924 */
[----:B------:R-:W-:Y:S01]  /*7440*/  ISETP.GT.AND P4, PT, R0, 0x59, PT ;  /* 0x000000590000780c */ /* 0x000fe20003f84270 */
[----:B------:R-:W-:-:S02]  /*7450*/  FMUL R151, R151, R153 ;  /* 0x0000009997977220 */ /* 0x000fc40000400000 */
[----:B------:R1:W-:Y:S01]  /*7460*/  @P2 STG.E desc[UR36][R4.64+0x140], R11 ;  /* 0x0001400b04002986 */ /* 0x0003e2000c101924 */
[----:B------:R-:W-:-:S03]  /*7470*/  ISETP.GT.AND P2, PT, R3, RZ, P5 ;  /* 0x000000ff0300720c */ /* 0x000fc60002f44270 */
[----:B------:R-:W-:Y:S01]  /*7480*/  @P1 STG.E desc[UR36][R4.64+0x144], R65 ;  /* 0x0001444104001986 */ /* 0x000fe2000c101924 */
[-C--:B0-----:R-:W-:Y:S01]  /*7490*/  FMUL R9, R66, R153.reuse ;  /* 0x0000009942097220 */ /* 0x081fe20000400000 */
[C---:B------:R-:W-:Y:S02]  /*74a0*/  ISETP.GT.AND P1, PT, R3.reuse, RZ, P4 ;  /* 0x000000ff0300720c */ /* 0x040fe40002724270 */
[C---:B------:R-:W-:Y:S02]  /*74b0*/  ISETP.GT.AND P4, PT, R3.reuse, 0x8, P4 ;  /* 0x000000080300780c */ /* 0x040fe40002784270 */
[----:B------:R0:W-:Y:S01]  /*74c0*/  @P0 STG.E desc[UR36][R6.64+0x140], R9 ;  /* 0x0001400906000986 */ /* 0x0001e2000c101924 */
[----:B------:R-:W-:Y:S01]  /*74d0*/  ISETP.GT.AND P0, PT, R3, 0x8, P5 ;  /* 0x000000080300780c */ /* 0x000fe20002f04270 */
[----:B-1----:R-:W-:Y:S01]  /*74e0*/  FMUL R11, R68, R153 ;  /* 0x00000099440b7220 */ /* 0x002fe20000400000 */
[C---:B------:R-:W-:Y:S01]  /*74f0*/  ISETP.GT.AND P5, PT, R0.reuse, 0x60, PT ;  /* 0x000000600000780c */ /* 0x040fe20003fa4270 */
[----:B------:R-:W-:Y:S01]  /*7500*/  @P3 STG.E desc[UR36][R6.64+0x144], R67 ;  /* 0x0001444306003986 */ /* 0x000fe2000c101924 */
[----:B------:R-:W-:-:S03]  /*7510*/  ISETP.GT.AND P3, PT, R0, 0x61, PT ;  /* 0x000000610000780c */ /* 0x000fc60003f64270 */
        /* <DEDUP_REMOVED lines=87> */
[C---:B------:R-:W-:Y:S01]  /*7a90*/  ISETP.GT.AND P1, PT, R3.reuse, RZ, P4 ;  /* 0x000000ff0300720c */ /* 0x040fe20002724270 */
[----:B0-----:R-:W-:Y:S01]  /*7aa0*/  FMUL R9, R98, R153 ;  /* 0x0000009962097220 */ /* 0x001fe20000400000 */
[----:B------:R-:W-:-:S04]  /*7ab0*/  ISETP.GT.AND P4, PT, R3, 0x8, P4 ;  /* 0x000000080300780c */ /* 0x000fc80002784270 */
[----:B------:R0:W-:Y:S01]  /*7ac0*/  @P0 STG.E desc[UR36][R6.64+0x240], R9 ;  /* 0x0002400906000986 */ /* 0x0001e2000c101924 */
[----:B-1----:R-:W-:Y:S01]  /*7ad0*/  FMUL R11, R100, R153 ;  /* 0x00000099640b7220 */ /* 0x002fe20000400000 */
[----:B------:R-:W-:Y:S02]  /*7ae0*/  ISETP.GT.AND P0, PT, R3, 0x8, P5 ;  /* 0x000000080300780c */ /* 0x000fe40002f04270 */
[----:B------:R-:W-:Y:S01]  /*7af0*/  @P3 STG.E desc[UR36][R6.64+0x244], R99 ;  /* 0x0002446306003986 */ /* 0x000fe2000c101924 */
[----:B------:R-:W-:-:S03]  /*7b00*/  ISETP.GT.AND P5, PT, R0, 0xa0, PT ;  /* 0x000000a00000780c */ /* 0x000fc60003fa4270 */
[----:B------:R1:W-:Y:S01]  /*7b10*/  @P2 STG.E desc[UR36][R4.64+0x260], R11 ;  /* 0x0002600b04002986 */ /* 0x0003e2000c101924 */
[----:B------:R-:W-:Y:S02]  /*7b20*/  ISETP.GT.AND P2, PT, R0, 0xa1, PT ;  /* 0x000000a10000780c */ /* 0x000fe40003f44270 */
[C---:B------:R-:W-:Y:S01]  /*7b30*/  ISETP.GT.AND P3, PT, R3.reuse, RZ, P5 ;  /* 0x000000ff0300720c */ /* 0x040fe20002f64270 */
[----:B------:R-:W-:Y:S01]  /*7b40*/  @P1 STG.E desc[UR36][R4.64+0x264], R101 ;  /* 0x0002646504001986 */ /* 0x000fe2000c101924 */
[C---:B------:R-:W-:Y:S01]  /*7b50*/  ISETP.GT.AND P1, PT, R3.reuse, RZ, P2 ;  /* 0x000000ff0300720c */ /* 0x040fe20001724270 */
[----:B0-----:R-:W-:Y:S01]  /*7b60*/  FMUL R9, R102, R153 ;  /* 0x0000009966097220 */ /* 0x001fe20000400000 */
[----:B------:R-:W-:-:S04]  /*7b70*/  ISETP.GT.AND P2, PT, R3, 0x8, P2 ;  /* 0x000000080300780c */ /* 0x000fc80001744270 */
[----:B------:R0:W-:Y:S01]  /*7b80*/  @P0 STG.E desc[UR36][R6.64+0x260], R9 ;  /* 0x0002600906000986 */ /* 0x0001e2000c101924 */
[----:B-1----:R-:W-:Y:S01]  /*7b90*/  FMUL R11, R104, R153 ;  /* 0x00000099680b7220 */ /* 0x002fe20000400000 */
[----:B------:R-:W-:Y:S02]  /*7ba0*/  ISETP.GT.AND P0, PT, R3, 0x8, P5 ;  /* 0x000000080300780c */ /* 0x000fe40002f04270 */
[----:B------:R-:W-:Y:S04]  /*7bb0*/  @P4 STG.E desc[UR36][R6.64+0x264], R103 ;  /* 0x0002646706004986 */ /* 0x000fe8000c101924 */
[----:B------:R1:W-:Y:S01]  /*7bc0*/  @P3 STG.E desc[UR36][R4.64+0x280], R11 ;  /* 0x0002800b04003986 */ /* 0x0003e2000c101924 */
[----:B------:R-:W-:-:S03]  /*7bd0*/  ISETP.GT.AND P3, PT, R0, 0xa8, PT ;  /* 0x000000a80000780c */ /* 0x000fc60003f64270 */
[----:B------:R-:W-:Y:S01]  /*7be0*/  @P1 STG.E desc[UR36][R4.64+0x284], R105 ;  /* 0x0002846904001986 */ /* 0x000fe2000c101924 */
[----:B------:R-:W-:Y:S01]  /*7bf0*/  ISETP.GT.AND P1, PT, R0, 0xa9, PT ;  /* 0x000000a90000780c */ /* 0x000fe20003f24270 */
[-C--:B0-----:R-:W-:Y:S01]  /*7c00*/  FMUL R9, R106, R153.reuse ;  /* 0x000000996a097220 */ /* 0x081fe20000400000 */
[C---:B------:R-:W-:Y:S02]  /*7c10*/  ISETP.GT.AND P5, PT, R3.reuse, RZ, P3 ;  /* 0x000000ff0300720c */ /* 0x040fe40001fa4270 */
[C---:B------:R-:W-:Y:S02]  /*7c20*/  ISETP.GT.AND P4, PT, R3.reuse, RZ, P1 ;  /* 0x000000ff0300720c */ /* 0x040fe40000f84270 */
[----:B------:R0:W-:Y:S01]  /*7c30*/  @P0 STG.E desc[UR36][R6.64+0x280], R9 ;  /* 0x0002800906000986 */ /* 0x0001e2000c101924 */
[----:B-1----:R-:W-:Y:S01]  /*7c40*/  FMUL R11, R108, R153 ;  /* 0x000000996c0b7220 */ /* 0x002fe20000400000 */
[C---:B------:R-:W-:Y:S02]  /*7c50*/  ISETP.GT.AND P3, PT, R3.reuse, 0x8, P3 ;  /* 0x000000080300780c */ /* 0x040fe40001f64270 */
[----:B------:R-:W-:Y:S01]  /*7c60*/  @P2 STG.E desc[UR36][R6.64+0x284], R107 ;  /* 0x0002846b06002986 */ /* 0x000fe2000c101924 */
[----:B------:R-:W-:-:S02]  /*7c70*/  ISETP.GT.AND P1, PT, R3, 0x8, P1 ;  /* 0x000000080300780c */ /* 0x000fc40000f24270 */
[C---:B------:R-:W-:Y:S02]  /*7c80*/  ISETP.GT.AND P0, PT, R0.reuse, 0xb0, PT ;  /* 0x000000b00000780c */ /* 0x040fe40003f04270 */
[----:B------:R-:W-:Y:S01]  /*7c90*/  ISETP.GT.AND P2, PT, R0, 0xb1, PT ;  /* 0x000000b10000780c */ /* 0x000fe20003f44270 */
[----:B------:R1:W-:Y:S01]  /*7ca0*/  @P5 STG.E desc[UR36][R4.64+0x2a0], R11 ;  /* 0x0002a00b04005986 */ /* 0x0003e2000c101924 */
[C---:B------:R-:W-:Y:S01]  /*7cb0*/  ISETP.GT.AND P5, PT, R3.reuse, RZ, P0 ;  /* 0x000000ff0300720c */ /* 0x040fe200007a4270 */
[-C--:B0-----:R-:W-:Y:S01]  /*7cc0*/  FMUL R9, R110, R153.reuse ;  /* 0x000000996e097220 */ /* 0x081fe20000400000 */
[C---:B------:R-:W-:Y:S01]  /*7cd0*/  ISETP.GT.AND P0, PT, R3.reuse, 0x8, P0 ;  /* 0x000000080300780c */ /* 0x040fe20000704270 */
[----:B------:R-:W-:Y:S01]  /*7ce0*/  @P4 STG.E desc[UR36][R4.64+0x2a4], R109 ;  /* 0x0002a46d04004986 */ /* 0x000fe2000c101924 */
[C---:B------:R-:W-:Y:S02]  /*7cf0*/  ISETP.GT.AND P4, PT, R3.reuse, RZ, P2 ;  /* 0x000000ff0300720c */ /* 0x040fe40001784270 */
[----:B------:R-:W-:Y:S01]  /*7d00*/  ISETP.GT.AND P2, PT, R3, 0x8, P2 ;  /* 0x000000080300780c */ /* 0x000fe20001744270 */
[----:B------:R0:W-:Y:S01]  /*7d10*/  @P3 STG.E desc[UR36][R6.64+0x2a0], R9 ;  /* 0x0002a00906003986 */ /* 0x0001e2000c101924 */
[----:B------:R-:W-:Y:S01]  /*7d20*/  ISETP.GT.AND P3, PT, R0, 0xb9, PT ;  /* 0x000000b90000780c */ /* 0x000fe20003f64270 */
[----:B-1----:R-:W-:-:S02]  /*7d30*/  FMUL R11, R112, R153 ;  /* 0x00000099700b7220 */ /* 0x002fc40000400000 */
[----:B------:R-:W-:Y:S01]  /*7d40*/  @P1 STG.E desc[UR36][R6.64+0x2a4], R111 ;  /* 0x0002a46f06001986 */ /* 0x000fe2000c101924 */
[----:B------:R-:W-:-:S03]  /*7d50*/  ISETP.GT.AND P1, PT, R0, 0xb8, PT ;  /* 0x000000b80000780c */ /* 0x000fc60003f24270 */
[----:B------:R1:W-:Y:S01]  /*7d60*/  @P5 STG.E desc[UR36][R4.64+0x2c0], R11 ;  /* 0x0002c00b04005986 */ /* 0x0003e2000c101924 */
[C---:B------:R-:W-:Y:S01]  /*7d70*/  ISETP.GT.AND P5, PT, R3.reuse, RZ, P1 ;  /* 0x000000ff0300720c */ /* 0x040fe20000fa4270 */
[-C--:B0-----:R-:W-:Y:S02]  /*7d80*/  FMUL R9, R114, R153.reuse ;  /* 0x0000009972097220 */ /* 0x081fe40000400000 */
[----:B------:R-:W-:Y:S01]  /*7d90*/  @P4 STG.E desc[UR36][R4.64+0x2c4], R113 ;  /* 0x0002c47104004986 */ /* 0x000fe2000c101924 */
[C---:B------:R-:W-:Y:S02]  /*7da0*/  ISETP.GT.AND P4, PT, R3.reuse, RZ, P3 ;  /* 0x000000ff0300720c */ /* 0x040fe40001f84270 */
[C---:B------:R-:W-:Y:S01]  /*7db0*/  ISETP.GT.AND P1, PT, R3.reuse, 0x8, P1 ;  /* 0x000000080300780c */ /* 0x040fe20000f24270 */
[----:B------:R0:W-:Y:S01]  /*7dc0*/  @P0 STG.E desc[UR36][R6.64+0x2c0], R9 ;  /* 0x0002c00906000986 */ /* 0x0001e2000c101924 */
[----:B------:R-:W-:Y:S02]  /*7dd0*/  ISETP.GT.AND P0, PT, R0, 0xc0, PT ;  /* 0x000000c00000780c */ /* 0x000fe40003f04270 */
[----:B------:R-:W-:Y:S01]  /*7de0*/  ISETP.GT.AND P3, PT, R3, 0x8, P3 ;  /* 0x000000080300780c */ /* 0x000fe20001f64270 */
[----:B-1----:R-:W-:Y:S01]  /*7df0*/  FMUL R11, R116, R153 ;  /* 0x00000099740b7220 */ /* 0x002fe20000400000 */
        /* <DEDUP_REMOVED lines=81> */
[----:B------:R-:W-:Y:S02]  /*8310*/  ISETP.GT.AND P2, PT, R3, 0x8, P2 ;  /* 0x000000080300780c */ /* 0x000fe40001744270 */
[----:B------:R-:W-:Y:S01]  /*8320*/  ISETP.GT.AND P1, PT, R0, 0xf9, PT ;  /* 0x000000f90000780c */ /* 0x000fe20003f24270 */
[----:B-1----:R-:W-:Y:S01]  /*8330*/  FMUL R11, R144, R153 ;  /* 0x00000099900b7220 */ /* 0x002fe20000400000 */
[----:B------:R-:W-:Y:S01]  /*8340*/  @P3 STG.E desc[UR36][R6.64+0x3a4], R143 ;  /* 0x0003a48f06003986 */ /* 0x000fe2000c101924 */
[----:B------:R-:W-:-:S03]  /*8350*/  ISETP.GT.AND P3, PT, R0, 0xf8, PT ;  /* 0x000000f80000780c */ /* 0x000fc60003f64270 */
[----:B------:R1:W-:Y:S01]  /*8360*/  @P5 STG.E desc[UR36][R4.64+0x3c0], R11 ;  /* 0x0003c00b04005986 */ /* 0x0003e2000c101924 */
[C---:B------:R-:W-:Y:S02]  /*8370*/  ISETP.GT.AND P5, PT, R3.reuse, RZ, P3 ;  /* 0x000000ff0300720c */ /* 0x040fe40001fa4270 */
[C---:B------:R-:W-:Y:S01]  /*8380*/  ISETP.GT.AND P3, PT, R3.reuse, 0x8, P3 ;  /* 0x000000080300780c */ /* 0x040fe20001f64270 */
[----:B------:R-:W-:Y:S01]  /*8390*/  @P4 STG.E desc[UR36][R4.64+0x3c4], R145 ;  /* 0x0003c49104004986 */ /* 0x000fe2000c101924 */
[C---:B------:R-:W-:Y:S01]  /*83a0*/  ISETP.GT.AND P4, PT, R3.reuse, RZ, P1 ;  /* 0x000000ff0300720c */ /* 0x040fe20000f84270 */
[----:B0-----:R-:W-:Y:S01]  /*83b0*/  FMUL R9, R146, R153 ;  /* 0x0000009992097220 */ /* 0x001fe20000400000 */
[----:B------:R-:W-:Y:S01]  /*83c0*/  ISETP.GT.AND P1, PT, R3, 0x8, P1 ;  /* 0x000000080300780c */ /* 0x000fe20000f24270 */
[----:B------:R-:W-:Y:S02]  /*83d0*/  @P0 IMAD.MOV.U32 R2, RZ, RZ, R6 ;  /* 0x000000ffff020224 */ /* 0x000fe400078e0006 */
[----:B------:R-:W-:-:S02]  /*83e0*/  @P0 IMAD.MOV.U32 R3, RZ, RZ, R7 ;  /* 0x000000ffff030224 */ /* 0x000fc400078e0007 */
[----:B-1----:R-:W-:-:S03]  /*83f0*/  FMUL R11, R148, R153 ;  /* 0x00000099940b7220 */ /* 0x002fc60000400000 */
[----:B------:R0:W-:Y:S02]  /*8400*/  @P0 STG.E desc[UR36][R2.64+0x3c0], R9 ;  /* 0x0003c00902000986 */ /* 0x0001e4000c101924 */
[----:B0-----:R-:W-:Y:S02]  /*8410*/  @P2 IMAD.MOV.U32 R2, RZ, RZ, R6 ;  /* 0x000000ffff022224 */ /* 0x001fe400078e0006 */
[----:B------:R-:W-:-:S05]  /*8420*/  @P2 IMAD.MOV.U32 R3, RZ, RZ, R7 ;  /* 0x000000ffff032224 */ /* 0x000fca00078e0007 */
[----:B------:R0:W-:Y:S02]  /*8430*/  @P2 STG.E desc[UR36][R2.64+0x3c4], R147 ;  /* 0x0003c49302002986 */ /* 0x0001e4000c101924 */
[----:B0-----:R-:W-:Y:S02]  /*8440*/  @P5 IMAD.MOV.U32 R2, RZ, RZ, R4 ;  /* 0x000000ffff025224 */ /* 0x001fe400078e0004 */
[----:B------:R-:W-:-:S05]  /*8450*/  @P5 IMAD.MOV.U32 R3, RZ, RZ, R5 ;  /* 0x000000ffff035224 */ /* 0x000fca00078e0005 */
[----:B------:R0:W-:Y:S04]  /*8460*/  @P5 STG.E desc[UR36][R2.64+0x3e0], R11 ;  /* 0x0003e00b02005986 */ /* 0x0001e8000c101924 */
[----:B------:R1:W-:Y:S01]  /*8470*/  @P4 STG.E desc[UR36][R4.64+0x3e4], R149 ;  /* 0x0003e49504004986 */ /* 0x0003e2000c101924 */
[----:B0-----:R-:W-:Y:S02]  /*8480*/  @P3 IMAD.MOV.U32 R2, RZ, RZ, R6 ;  /* 0x000000ffff023224 */ /* 0x001fe400078e0006 */
[----:B------:R-:W-:-:S05]  /*8490*/  @P3 IMAD.MOV.U32 R3, RZ, RZ, R7 ;  /* 0x000000ffff033224 */ /* 0x000fca00078e0007 */
[----:B------:R1:W-:Y:S04]  /*84a0*/  @P3 STG.E desc[UR36][R2.64+0x3e0], R13 ;  /* 0x0003e00d02003986 */ /* 0x0003e8000c101924 */
[----:B------:R1:W-:Y:S02]  /*84b0*/  @P1 STG.E desc[UR36][R6.64+0x3e4], R151 ;  /* 0x0003e49706001986 */ /* 0x0003e4000c101924 */
.L_x_286:
[----:B------:R-:W-:Y:S05]  /*84c0*/  BSYNC B0 ;  /* 0x0000000000007941 */ /* 0x000fea0003800000 */
.L_x_32:
[----:B01----:R-:W2:Y:S01]  /*84d0*/  LDL.64 R2, [R1] ;  /* 0x0000000001027983 */ /* 0x003ea20000100a00 */
[----:B------:R-:W-:Y:S01]  /*84e0*/  ULDC.64 UR4, c[0x0][0x650] ;  /* 0x0001940000047ab9 */ /* 0x000fe20000000a00 */
[----:B------:R0:W-:Y:S01]  /*84f0*/  SYNCS.ARRIVE.TRANS64.A1T0 RZ, [R160+UR45], RZ ;  /* 0x000000ffa0ff79a7 */ /* 0x0001e2000810002d */
[----:B------:R-:W-:Y:S01]  /*8500*/  PRMT R0, RZ, 0x7610, R0 ;  /* 0x00007610ff007816 */ /* 0x000fe20000000000 */
[----:B------:R-:W-:Y:S02]  /*8510*/  IMAD.MOV.U32 R19, RZ, RZ, -0x1 ;  /* 0xffffffffff137424 */ /* 0x000fe400078e00ff */
[----:B------:R-:W-:Y:S01]  /*8520*/  IMAD.MOV.U32 R22, RZ, RZ, -0x1 ;  /* 0xffffffffff167424 */ /* 0x000fe200078e00ff */
[----:B--2---:R-:W-:-:S04]  /*8530*/  LEA R18, P0, R2, R18, 0x1 ;  /* 0x0000001202127211 */ /* 0x004fc800078008ff */
[----:B------:R-:W-:Y:S01]  /*8540*/  LEA.HI.X R17, R2, R17, R23, 0x1, P0 ;  /* 0x0000001102117211 */ /* 0x000fe200000f0c17 */
[----:B------:R-:W-:Y:S01]  /*8550*/  IMAD.MOV.U32 R2, RZ, RZ, -0x1 ;  /* 0xffffffffff027424 */ /* 0x000fe200078e00ff */
[----:B------:R-:W-:-:S04]  /*8560*/  ISETP.GE.U32.AND P0, PT, R18, UR4, PT ;  /* 0x0000000412007c0c */ /* 0x000fc8000bf06070 */
[----:B------:R-:W-:-:S13]  /*8570*/  ISETP.GE.U32.AND.EX P0, PT, R17, UR5, PT, P0 ;  /* 0x0000000511007c0c */ /* 0x000fda000bf06100 */
[----:B0-----:R-:W-:Y:S05]  /*8580*/  @P0 BRA `(.L_x_287) ;  /* 0x0000000400700947 */ /* 0x001fea0003800000 */
[----:B---3--:R-:W0:Y:S01]  /*8590*/  S2R R10, SR_CTAID.X ;  /* 0x00000000000a7919 */ /* 0x008e220000002500 */
[----:B------:R-:W1:Y:S01]  /*85a0*/  LDC.64 R8, c[0x0][0x628] ;  /* 0x00018a00ff087b82 */ /* 0x000e620000000a00 */
[----:B------:R-:W-:Y:S01]  /*85b0*/  ULDC UR4, c[0x0][0x150] ;  /* 0x0000540000047ab9 */ /* 0x000fe20000000800 */
[----:B----4-:R-:W-:Y:S01]  /*85c0*/  IMAD.MOV.U32 R6, RZ, RZ, R18 ;  /* 0x000000ffff067224 */ /* 0x010fe200078e0012 */
[----:B------:R-:W2:Y:S01]  /*85d0*/  S2R R20, SR_CTAID.Y ;  /* 0x0000000000147919 */ /* 0x000ea20000002600 */
[----:B------:R-:W-:-:S04]  /*85e0*/  IMAD.MOV.U32 R7, RZ, RZ, R17 ;  /* 0x000000ffff077224 */ /* 0x000fc800078e0011 */
[----:B------:R-:W3:Y:S08]  /*85f0*/  LDC R15, c[0x0][0x144] ;  /* 0x00005100ff0f7b82 */ /* 0x000ef00000000800 */
[----:B------:R-:W4:Y:S08]  /*8600*/  LDC R0, c[0x0][0x630] ;  /* 0x00018c00ff007b82 */ /* 0x000f300000000800 */
[----:B------:R-:W2:Y:S01]  /*8610*/  LDC.64 R12, c[0x0][0x620] ;  /* 0x00018800ff0c7b82 */ /* 0x000ea20000000a00 */
[----:B-1----:R-:W-:-:S04]  /*8620*/  ISETP.NE.U32.AND P0, PT, R8, RZ, PT ;  /* 0x000000ff0800720c */ /* 0x002fc80003f05070 */
[----:B------:R-:W-:Y:S02]  /*8630*/  ISETP.NE.AND.EX P0, PT, R9, RZ, PT, P0 ;  /* 0x000000ff0900720c */ /* 0x000fe40003f05300 */
[----:B0-----:R-:W-:-:S05]  /*8640*/  I2FP.F32.U32 R2, R10 ;  /* 0x0000000a00027245 */ /* 0x001fca0000201000 */
[----:B------:R-:W-:-:S04]  /*8650*/  FMUL R2, R2, UR4 ;  /* 0x0000000402027c20 */ /* 0x000fc80008400000 */
[----:B------:R0:W1:Y:S02]  /*8660*/  F2I.U32.TRUNC.NTZ R14, R2 ;  /* 0x00000002000e7305 */ /* 0x000064000020f000 */
[----:B---34-:R-:W-:Y:S05]  /*8670*/  @!P0 BRA `(.L_x_288) ;  /* 0x0000000000288947 */ /* 0x018fea0003800000 */
[----:B------:R-:W3:Y:S02]  /*8680*/  LDC R3, c[0x0][0x634] ;  /* 0x00018d00ff037b82 */ /* 0x000ee40000000800 */
[----:B---3--:R-:W-:-:S05]  /*8690*/  IADD3 R7, P0, R18, R3, RZ ;  /* 0x0000000312077210 */ /* 0x008fca0007f1e0ff */
[----:B------:R-:W-:-:S04]  /*86a0*/  IMAD.X R11, RZ, RZ, R17, P0 ;  /* 0x000000ffff0b7224 */ /* 0x000fc800000e0611 */
[----:B0-----:R-:W-:-:S04]  /*86b0*/  IMAD.WIDE.U32 R2, R11, R8, RZ ;  /* 0x000000080b027225 */ /* 0x001fc800078e00ff */
[----:B------:R-:W-:-:S04]  /*86c0*/  IMAD.WIDE.U32 R4, P0, R7, R9, R2 ;  /* 0x0000000907047225 */ /* 0x000fc80007800002 */
[----:B------:R-:W-:-:S04]  /*86d0*/  IMAD.WIDE.U32 R2, R7, R8, RZ ;  /* 0x0000000807027225 */ /* 0x000fc800078e00ff */
[----:B------:R-:W-:Y:S01]  /*86e0*/  IMAD.X R7, RZ, RZ, RZ, P0 ;  /* 0x000000ffff077224 */ /* 0x000fe200000e06ff */
[----:B------:R-:W-:Y:S01]  /*86f0*/  IADD3 RZ, P0, R3, R4, RZ ;  /* 0x0000000403ff7210 */ /* 0x000fe20007f1e0ff */
[----:B------:R-:W-:-:S04]  /*8700*/  IMAD.MOV.U32 R6, RZ, RZ, R5 ;  /* 0x000000ffff067224 */ /* 0x000fc800078e0005 */
[----:B------:R-:W-:-:S08]  /*8710*/  IMAD.WIDE.U32.X R6, R11, R9, R6, P0 ;  /* 0x000000090b067225 */ /* 0x000fd000000e0406 */
.L_x_288:
[----:B------:R-:W3:Y:S01]  /*8720*/  LDC.64 R26, c[0x0][0x640] ;  /* 0x00019000ff1a7b82 */ /* 0x000ee20000000a00 */
[-C--:B------:R-:W-:Y:S01]  /*8730*/  SHF.R.U64 R11, R6, R0.reuse, R7 ;  /* 0x00000000060b7219 */ /* 0x080fe20000001207 */
[----:B------:R-:W-:Y:S01]  /*8740*/  IMAD.MOV.U32 R19, RZ, RZ, R17 ;  /* 0x000000ffff137224 */ /* 0x000fe200078e0011 */
[----:B------:R-:W-:Y:S01]  /*8750*/  SHF.R.U32.HI R0, RZ, R0, R7 ;  /* 0x00000000ff007219 */ /* 0x000fe20000011607 */
[----:B-1----:R-:W-:Y:S01]  /*8760*/  IMAD.MOV R14, RZ, RZ, -R14 ;  /* 0x000000ffff0e7224 */ /* 0x002fe200078e0a0e */
[----:B------:R-:W-:Y:S01]  /*8770*/  IADD3 R5, P0, RZ, -R11, RZ ;  /* 0x8000000bff057210 */ /* 0x000fe20007f1e0ff */
[----:B------:R-:W-:Y:S01]  /*8780*/  ULDC UR4, c[0x0][0x154] ;  /* 0x0000550000047ab9 */ /* 0x000fe20000000800 */
[----:B------:R-:W-:Y:S01]  /*8790*/  IMAD.MOV.U32 R7, RZ, RZ, 0x1 ;  /* 0x00000001ff077424 */ /* 0x000fe200078e00ff */
[----:B------:R-:W1:Y:S01]  /*87a0*/  LDC R4, c[0x0][0x618] ;  /* 0x00018600ff047b82 */ /* 0x000e620000000800 */
[----:B------:R-:W-:Y:S02]  /*87b0*/  IMAD R22, R15, R14, R10 ;  /* 0x0000000e0f167224 */ /* 0x000fe400078e020a */
[----:B------:R-:W-:-:S04]  /*87c0*/  IMAD.X R3, RZ, RZ, ~R0, P0 ;  /* 0x000000ffff037224 */ /* 0x000fc800000e0e00 */
[-C--:B--2---:R-:W-:Y:S01]  /*87d0*/  IMAD R0, R3, R12.reuse, RZ ;  /* 0x0000000c03007224 */ /* 0x084fe200078e02ff */
[----:B------:R-:W2:Y:S01]  /*87e0*/  LDC R6, c[0x0][0x608] ;  /* 0x00018200ff067b82 */ /* 0x000ea20000000800 */
[----:B0-----:R-:W-:-:S04]  /*87f0*/  IMAD.WIDE.U32 R2, R5, R12, R18 ;  /* 0x0000000c05027225 */ /* 0x001fc800078e0012 */
[----:B------:R-:W-:Y:S01]  /*8800*/  IMAD R5, R5, R13, R0 ;  /* 0x0000000d05057224 */ /* 0x000fe200078e0200 */
[----:B------:R-:W-:Y:S02]  /*8810*/  I2FP.F32.U32 R0, R20 ;  /* 0x0000001400007245 */ /* 0x000fe40000201000 */
[----:B------:R-:W0:Y:S01]  /*8820*/  LDC R24, c[0x0][0x658] ;  /* 0x00019600ff187b82 */ /* 0x000e220000000800 */
[----:B------:R-:W-:Y:S01]  /*8830*/  IMAD.IADD R3, R3, 0x1, R5 ;  /* 0x0000000103037824 */ /* 0x000fe200078e0205 */
[----:B---3--:R-:W-:Y:S01]  /*8840*/  ISETP.NE.U32.AND P0, PT, R26, RZ, PT ;  /* 0x000000ff1a00720c */ /* 0x008fe20003f05070 */
[----:B------:R-:W-:Y:S01]  /*8850*/  FMUL R0, R0, UR4 ;  /* 0x0000000400007c20 */ /* 0x000fe20008400000 */
[----:B------:R-:W-:Y:S02]  /*8860*/  IMAD.MOV.U32 R5, RZ, RZ, -0x1 ;  /* 0xffffffffff057424 */ /* 0x000fe400078e00ff */
[----:B------:R-:W-:Y:S01]  /*8870*/  ISETP.NE.AND.EX P0, PT, R27, RZ, PT, P0 ;  /* 0x000000ff1b00720c */ /* 0x000fe20003f05300 */
[----:B------:R3:W4:Y:S01]  /*8880*/  F2I.U32.TRUNC.NTZ R12, R0 ;  /* 0x00000000000c7305 */ /* 0x000722000020f000 */
[----:B------:R-:W3:Y:S01]  /*8890*/  LDC R15, c[0x0][0x148] ;  /* 0x00005200ff0f7b82 */ /* 0x000ee20000000800 */
[----:B-1----:R-:W-:-:S02]  /*88a0*/  SHF.R.U64 R10, R2, R4, R3 ;  /* 0x00000004020a7219 */ /* 0x002fc40000001203 */
[----:B------:R-:W-:-:S05]  /*88b0*/  SHF.R.U32.HI R3, RZ, R4, R3 ;  /* 0x00000004ff037219 */ /* 0x000fca0000011603 */
[----:B------:R-:W1:Y:S01]  /*88c0*/  LDC R14, c[0x0][0x600] ;  /* 0x00018000ff0e7b82 */ /* 0x000e620000000800 */
[-CC-:B--2---:R-:W-:Y:S02]  /*88d0*/  SHF.R.U64 R8, R10, R6.reuse, R3.reuse ;  /* 0x000000060a087219 */ /* 0x184fe40000001203 */
[----:B------:R-:W-:-:S05]  /*88e0*/  SHF.R.U32.HI R3, RZ, R6, R3 ;  /* 0x00000006ff037219 */ /* 0x000fca0000011603 */
[----:B------:R-:W2:Y:S01]  /*88f0*/  LDC R21, c[0x0][0x648] ;  /* 0x00019200ff157b82 */ /* 0x000ea20000000800 */
[-CC-:B0-----:R-:W-:Y:S02]  /*8900*/  SHF.R.U64 R13, R8, R24.reuse, R3.reuse ;  /* 0x00000018080d7219 */ /* 0x181fe40000001203 */
[-C--:B------:R-:W-:Y:S02]  /*8910*/  SHF.L.U32 R5, R5, R24.reuse, RZ ;  /* 0x0000001805057219 */ /* 0x080fe400000006ff */
[-C--:B------:R-:W-:Y:S01]  /*8920*/  SHF.R.U32.HI R3, RZ, R24.reuse, R3 ;  /* 0x00000018ff037219 */ /* 0x080fe20000011603 */
[----:B------:R-:W-:Y:S01]  /*8930*/  IMAD.MOV.U32 R2, RZ, RZ, R13 ;  /* 0x000000ffff027224 */ /* 0x000fe200078e000d */
[----:B------:R-:W-:Y:S01]  /*8940*/  SHF.L.U32 R24, R7, R24, RZ ;  /* 0x0000001807187219 */ /* 0x000fe200000006ff */
[----:B------:R-:W0:Y:S01]  /*8950*/  LDC R25, c[0x0][0x638] ;  /* 0x00018e00ff197b82 */ /* 0x000e220000000800 */
[----:B------:R-:W-:-:S07]  /*8960*/  LOP3.LUT R19, RZ, R5, RZ, 0x33, !PT ;  /* 0x00000005ff137212 */ /* 0x000fce00078e33ff */
[----:B------:R-:W0:Y:S01]  /*8970*/  LDC R28, c[0x0][0x610] ;  /* 0x00018400ff1c7b82 */ /* 0x000e220000000800 */
[----:B----4-:R-:W-:Y:S05]  /*8980*/  @!P0 BRA `(.L_x_289) ;  /* 0x0000000000288947 */ /* 0x010fea0003800000 */
[----:B---3--:R-:W3:Y:S02]  /*8990*/  LDC R0, c[0x0][0x64c] ;  /* 0x00019300ff007b82 */ /* 0x008ee40000000800 */
[----:B---3--:R-:W-:-:S05]  /*89a0*/  IADD3 R7, P0, R13, R0, RZ ;  /* 0x000000000d077210 */ /* 0x008fca0007f1e0ff */
        /* <DEDUP_REMOVED lines=8> */
.L_x_289:
[----:B------:R-:W4:Y:S01]  /*8a30*/  LDC R4, c[0x0][0x65c] ;  /* 0x00019700ff047b82 */ /* 0x000f220000000800 */
[----:B--23--:R-:W-:Y:S01]  /*8a40*/  SHF.R.U64 R0, R2, R21, R3 ;  /* 0x0000001502007219 */ /* 0x00cfe20000001203 */
[----:B-1----:R-:W-:Y:S01]  /*8a50*/  VIADD R3, R14, 0xffffffff ;  /* 0xffffffff0e037836 */ /* 0x002fe20000000000 */
[----:B------:R-:W-:Y:S01]  /*8a60*/  LOP3.LUT R19, R8, R19, RZ, 0xc0, !PT ;  /* 0x0000001308137212 */ /* 0x000fe200078ec0ff */
[----:B------:R-:W-:Y:S02]  /*8a70*/  IMAD.MOV R12, RZ, RZ, -R12 ;  /* 0x000000ffff0c7224 */ /* 0x000fe400078e0a0c */
[----:B------:R-:W-:Y:S01]  /*8a80*/  IMAD.MOV R2, RZ, RZ, -R0 ;  /* 0x000000ffff027224 */ /* 0x000fe200078e0a00 */
[----:B------:R-:W-:Y:S01]  /*8a90*/  LOP3.LUT R3, R10, R3, RZ, 0xc0, !PT ;  /* 0x000000030a037212 */ /* 0x000fe200078ec0ff */
[----:B------:R-:W-:Y:S02]  /*8aa0*/  IMAD R19, R24, R0, R19 ;  /* 0x0000000018137224 */ /* 0x000fe400078e0213 */
[----:B0-----:R-:W-:-:S04]  /*8ab0*/  IMAD R0, R2, R25, R13 ;  /* 0x0000001902007224 */ /* 0x001fc800078e020d */
[----:B------:R-:W-:Y:S01]  /*8ac0*/  IMAD R2, R0, R14, R3 ;  /* 0x0000000e00027224 */ /* 0x000fe200078e0203 */
[----:B----4-:R-:W-:Y:S01]  /*8ad0*/  ISETP.NE.AND P0, PT, R4, 0x1, PT ;  /* 0x000000010400780c */ /* 0x010fe20003f05270 */
[----:B------:R-:W-:-:S05]  /*8ae0*/  IMAD.MOV.U32 R4, RZ, RZ, 0x1 ;  /* 0x00000001ff047424 */ /* 0x000fca00078e00ff */
[----:B------:R-:W-:-:S07]  /*8af0*/  PRMT R0, R4, 0x7610, R0 ;  /* 0x0000761004007816 */ /* 0x000fce0000000000 */
[----:B------:R-:W-:-:S04]  /*8b00*/  @P0 IMAD R22, R15, R12, R20 ;  /* 0x0000000c0f160224 */ /* 0x000fc800078e0214 */
[----:B------:R-:W-:-:S05]  /*8b10*/  IMAD R19, R19, R28, R22 ;  /* 0x0000001c13137224 */ /* 0x000fca00078e0216 */
[----:B------:R-:W-:Y:S02]  /*8b20*/  SEL R22, R2, R19, !P0 ;  /* 0x0000001302167207 */ /* 0x000fe40004000000 */
[----:B------:R-:W-:Y:S01]  /*8b30*/  SEL R19, R19, R2, !P0 ;  /* 0x0000000213137207 */ /* 0x000fe20004000000 */
[----:B------:R-:W-:-:S07]  /*8b40*/  IMAD.MOV.U32 R2, RZ, RZ, R11 ;  /* 0x000000ffff027224 */ /* 0x000fce00078e000b */
.L_x_287:
[----:B------:R-:W-:Y:S02]  /*8b50*/  LOP3.LUT P0, RZ, R0, 0xff, RZ, 0xc0, !PT ;  /* 0x000000ff00ff7812 */ /* 0x000fe4000780c0ff */
[----:B------:R-:W-:-:S11]  /*8b60*/  LOP3.LUT R171, R171, 0x1, RZ, 0x3c, !PT ;  /* 0x00000001abab7812 */ /* 0x000fd600078e3cff */
[----:B------:R-:W-:Y:S05]  /*8b70*/  @P0 BRA `(.L_x_290) ;  /* 0xffffff88003c0947 */ /* 0x000fea000383ffff */
[----:B------:R-:W-:Y:S05]  /*8b80*/  EXIT ;  /* 0x000000000000794d */ /* 0x000fea0003800000 */
.L_x_13:
[----:B------:R-:W-:-:S08]  /*8b90*/  ISETP.NE.AND P0, PT, R0, RZ, PT ;  /* 0x000000ff0000720c */ /* 0x000fd00003f05270 */
[----:B0-----:R-:W0:-:S00]  /*8ba0*/  USETMAXREG.DEALLOC.CTAPOOL 0x28 ;  /* 0x00000028000079c8 */ /* 0x001e0000080e0500 */
[----:B------:R-:W-:Y:S05]  /*8bb0*/  @P0 EXIT ;  /* 0x000000000000094d */ /* 0x000fea0003800000 */
[----:B0-----:R-:W-:Y:S01]  /*8bc0*/  LOP3.LUT P0, RZ, R8, 0xff, RZ, 0xc0, !PT ;  /* 0x000000ff08ff7812 */ /* 0x001fe2000780c0ff */
[----:B------:R-:W-:Y:S02]  /*8bd0*/  IMAD.MOV.U32 R0, RZ, RZ, 0x1 ;  /* 0x00000001ff007424 */ /* 0x000fe400078e00ff */
[----:B------:R-:W-:-:S10]  /*8be0*/  IMAD.MOV.U32 R7, RZ, RZ, RZ ;  /* 0x000000ffff077224 */ /* 0x000fd400078e00ff */
[----:B------:R-:W-:Y:S05]  /*8bf0*/  @!P0 BRA `(.L_x_291) ;  /* 0x0000000c001c8947 */ /* 0x000fea0003800000 */
[----:B------:R-:W-:Y:S01]  /*8c00*/  LOP3.LUT P0, RZ, R4, 0x1f, RZ, 0xc0, !PT ;  /* 0x0000001f04ff7812 */ /* 0x000fe2000780c0ff */
[----:B------:R-:W-:Y:S01]  /*8c10*/  ULDC UR5, c[0x0][0x658] ;  /* 0x0001960000057ab9 */ /* 0x000fe20000000800 */
[----:B------:R-:W-:Y:S01]  /*8c20*/  UMOV UR6, 0xffffffff ;  /* 0xffffffff00067882 */ /* 0x000fe20000000000 */
[----:B------:R-:W-:Y:S01]  /*8c30*/  BSSY B0, `(.L_x_291) ;  /* 0x00000c3000007945 */ /* 0x000fe20003800000 */
[----:B------:R-:W-:Y:S01]  /*8c40*/  USHF.L.U32 UR6, UR6, UR5, URZ ;  /* 0x0000000506067299 */ /* 0x000fe2000800063f */
[C---:B------:R-:W-:Y:S01]  /*8c50*/  ISETP.NE.AND P2, PT, R3.reuse, RZ, PT ;  /* 0x000000ff0300720c */ /* 0x040fe20003f45270 */
[----:B------:R-:W-:Y:S01]  /*8c60*/  IMAD.MOV.U32 R8, RZ, RZ, 0x1 ;  /* 0x00000001ff087424 */ /* 0x000fe200078e00ff */
[----:B------:R-:W-:Y:S01]  /*8c70*/  ISETP.NE.OR P0, PT, R3, RZ, !P0 ;  /* 0x000000ff0300720c */ /* 0x000fe20004705670 */
[----:B------:R-:W-:Y:S01]  /*8c80*/  IMAD.MOV.U32 R0, RZ, RZ, 0x1 ;  /* 0x00000001ff007424 */ /* 0x000fe200078e00ff */
[----:B------:R-:W-:Y:S01]  /*8c90*/  LOP3.LUT R6, R16, 0x2, RZ, 0xfc, !PT ;  /* 0x0000000210067812 */ /* 0x000fe200078efcff */
[----:B------:R-:W-:Y:S01]  /*8ca0*/  IMAD.MOV.U32 R7, RZ, RZ, RZ ;  /* 0x000000ffff077224 */ /* 0x000fe200078e00ff */
[----:B------:R-:W-:Y:S01]  /*8cb0*/  ULDC UR4, c[0x0][0x600] ;  /* 0x0001800000047ab9 */ /* 0x000fe20000000800 */
[----:B------:R-:W-:Y:S01]  /*8cc0*/  UMOV UR7, 0x1 ;  /* 0x0000000100077882 */ /* 0x000fe20000000000 */
[----:B------:R-:W-:-:S02]  /*8cd0*/  UIADD3 UR19, UR40, 0x1, URZ ;  /* 0x0000000128137890 */ /* 0x000fc4000fffe03f */
[----:B------:R-:W-:Y:S02]  /*8ce0*/  UIADD3 UR15, UR4, -0x1, URZ ;  /* 0xffffffff040f7890 */ /* 0x000fe4000fffe03f */
[----:B------:R-:W-:Y:S02]  /*8cf0*/  USHF.L.U32 UR17, UR7, UR5, URZ ;  /* 0x0000000507117299 */ /* 0x000fe4000800063f */
[----:B------:R-:W-:Y:S01]  /*8d00*/  ULOP3.LUT UR16, URZ, UR6, URZ, 0x33, !UPT ;  /* 0x000000063f107292 */ /* 0x000fe2000f8e333f */
[----:B------:R-:W-:-:S11]  /*8d10*/  ULDC.64 UR20, c[0x0][0x198] ;  /* 0x0000660000147ab9 */ /* 0x000fd60000000a00 */
.L_x_303:
[----:B------:R-:W-:-:S03]  /*8d20*/  UMOV UR4, 0xffffffff ;  /* 0xffffffff00047882 */ /* 0x000fc60000000000 */
[----:B------:R-:W-:Y:S05]  /*8d30*/  BRA.DIV UR4, `(.L_x_292) ;  /* 0x0000001204287947 */ /* 0x000fea000b800000 */
[----:B------:R-:W-:-:S13]  /*8d40*/  ELECT P6, URZ, PT ;  /* 0x00000000003f782f */ /* 0x000fda00038c0000 */
.L_x_318:
[----:B------:R-:W0:Y:S01]  /*8d50*/  LDC R3, c[0x0][0x28c] ;  /* 0x0000a300ff037b82 */ /* 0x000e220000000800 */
[----:B------:R-:W-:Y:S01]  /*8d60*/  BSSY B1, `(.L_x_293) ;  /* 0x0000037000017945 */ /* 0x000fe20003800000 */
[----:B0-----:R-:W-:-:S13]  /*8d70*/  ISETP.LT.OR P6, PT, R3, 0x1, !P6 ;  /* 0x000000010300780c */ /* 0x001fda00077c1670 */
[----:B------:R-:W-:Y:S05]  /*8d80*/  @P6 BRA `(.L_x_294) ;  /* 0x0000000000d06947 */ /* 0x000fea0003800000 */
[----:B------:R-:W-:Y:S02]  /*8d90*/  IMAD.SHL.U32 R22, R22, 0x100, RZ ;  /* 0x0000010016167824 */ /* 0x000fe400078e00ff */
[----:B------:R-:W-:Y:S02]  /*8da0*/  IMAD.SHL.U32 R19, R19, 0x40, RZ ;  /* 0x0000004013137824 */ /* 0x000fe400078e00ff */
[----:B------:R-:W-:Y:S02]  /*8db0*/  IMAD.MOV.U32 R12, RZ, RZ, RZ ;  /* 0x000000ffff0c7224 */ /* 0x000fe400078e00ff */
[----:B------:R-:W-:Y:S02]  /*8dc0*/  IMAD.U32 R13, RZ, RZ, UR19 ;  /* 0x00000013ff0d7e24 */ /* 0x000fe4000f8e00ff */
[----:B------:R-:W-:Y:S02]  /*8dd0*/  IMAD.MOV.U32 R3, RZ, RZ, R0 ;  /* 0x000000ffff037224 */ /* 0x000fe400078e0000 */
[----:B------:R-:W-:-:S07]  /*8de0*/  IMAD.MOV.U32 R4, RZ, RZ, R7 ;  /* 0x000000ffff047224 */ /* 0x000fce00078e0007 */
.L_x_298:
[----:B------:R-:W0:Y:S01]  /*8df0*/  S2R R10, SR_CgaCtaId ;  /* 0x00000000000a7919 */ /* 0x000e220000008800 */
[----:B------:R-:W-:Y:S01]  /*8e00*/  MOV R5, 0x400 ;  /* 0x0000040000057802 */ /* 0x000fe20000000f00 */
[----:B------:R-:W1:Y:S03]  /*8e10*/  @!P2 LDC R9, c[0x0][0x500] ;  /* 0x00014000ff09ab82 */ /* 0x000e660000000800 */
[----:B0-----:R-:W-:Y:S02]  /*8e20*/  LEA R11, R10, R5, 0x18 ;  /* 0x000000050a0b7211 */ /* 0x001fe400078ec0ff */
[----:B------:R-:W-:-:S03]  /*8e30*/  SHF.L.U32 R5, R3, 0x1f, RZ ;  /* 0x0000001f03057819 */ /* 0x000fc600000006ff */
[----:B------:R-:W-:-:S04]  /*8e40*/  IMAD R10, R4, 0x8, R11 ;  /* 0x00000008040a7824 */ /* 0x000fc800078e020b */
[----:B------:R-:W0:Y:S02]  /*8e50*/  SYNCS.PHASECHK.TRANS64.TRYWAIT P1, [R10+URZ+0x30], R5 ;  /* 0x000030050a0075a7 */ /* 0x000e24000802017f */
[----:B01----:R-:W-:Y:S05]  /*8e60*/  @!P1 BRA `(.L_x_295) ;  /* 0x0000000c00fc9947 */ /* 0x003fea0003800000 */
.L_x_319:
[----:B0-----:R-:W-:Y:S01]  /*8e70*/  PRMT R5, R6, 0x9910, RZ ;  /* 0x0000991006057816 */ /* 0x001fe200000000ff */
[----:B------:R0:W-:Y:S03]  /*8e80*/  @!P2 SYNCS.ARRIVE.TRANS64 RZ, [R10+URZ], R9 ;  /* 0x000000090affa9a7 */ /* 0x0001e6000800003f */
[----:B------:R-:W-:-:S13]  /*8e90*/  ISETP.NE.AND P1, PT, R5, 0x2, PT ;  /* 0x000000020500780c */ /* 0x000fda0003f25270 */
[----:B0-----:R-:W-:Y:S05]  /*8ea0*/  @P1 BRA `(.L_x_296) ;  /* 0x0000000000041947 */ /* 0x001fea0003800000 */
[----:B------:R-:W-:Y:S01]  /*8eb0*/  BPT.TRAP 0x1 ;  /* 0x000000040000795c */ /* 0x000fe20000300000 */
.L_x_296:
[----:B------:R-:W-:Y:S05]  /*8ec0*/  @P0 BRA `(.L_x_297) ;  /* 0x0000000000040947 */ /* 0x000fea0003800000 */
[----:B------:R-:W-:Y:S01]  /*8ed0*/  BPT.TRAP 0x1 ;  /* 0x000000040000795c */ /* 0x000fe20000300000 */
.L_x_297:
[--C-:B------:R-:W-:Y:S01]  /*8ee0*/  IMAD R5, R4, 0x2000, R11.reuse ;  /* 0x0000200004057824 */ /* 0x100fe200078e020b */
[----:B------:R-:W-:Y:S01]  /*8ef0*/  R2UR UR9, R10 ;  /* 0x000000000a0972ca */ /* 0x000fe200000e0000 */
[C---:B------:R-:W-:Y:S01]  /*8f00*/  IMAD R11, R4.reuse, 0x8000, R11 ;  /* 0x00008000040b7824 */ /* 0x040fe200078e020b */
[----:B------:R-:W-:Y:S01]  /*8f10*/  UIADD3 UR4, UP0, UR20, 0xf0, URZ ;  /* 0x000000f014047890 */ /* 0x000fe2000ff1e03f */
[----:B------:R-:W-:Y:S01]  /*8f20*/  VIADD R13, R13, 0xffffffff ;  /* 0xffffffff0d0d7836 */ /* 0x000fe20000000000 */
[----:B------:R-:W-:Y:S01]  /*8f30*/  R2UR UR5, R5 ;  /* 0x00000000050572ca */ /* 0x000fe200000e0000 */
[----:B------:R-:W-:Y:S01]  /*8f40*/  UIADD3 UR22, UP1, UR20, 0x1f0, URZ ;  /* 0x000001f014167890 */ /* 0x000fe2000ff3e03f */
[----:B------:R-:W-:Y:S01]  /*8f50*/  R2UR UR8, R11 ;  /* 0x000000000b0872ca */ /* 0x000fe200000e0000 */
[----:B------:R-:W-:Y:S01]  /*8f60*/  VIADD R4, R4, 0x1 ;  /* 0x0000000104047836 */ /* 0x000fe20000000000 */
[----:B------:R-:W-:Y:S01]  /*8f70*/  R2UR UR11, R19 ;  /* 0x00000000130b72ca */ /* 0x000fe200000e0000 */
[----:B------:R-:W-:Y:S01]  /*8f80*/  UIADD3.X UR23, URZ, UR21, URZ, UP1, !UPT ;  /* 0x000000153f177290 */ /* 0x000fe20008ffe43f */
[----:B------:R-:W-:Y:S01]  /*8f90*/  R2UR UR10, R12 ;  /* 0x000000000c0a72ca */ /* 0x000fe200000e0000 */
[----:B------:R-:W-:Y:S01]  /*8fa0*/  UMOV UR6, 0x0 ;  /* 0x0000000000067882 */ /* 0x000fe20000000000 */
[----:B------:R-:W-:Y:S01]  /*8fb0*/  R2UR UR12, R2 ;  /* 0x00000000020c72ca */ /* 0x000fe200000e0000 */
[----:B------:R-:W-:Y:S01]  /*8fc0*/  UMOV UR7, 0x10000000 ;  /* 0x1000000000077882 */ /* 0x000fe20000000000 */
[----:B------:R-:W-:Y:S01]  /*8fd0*/  R2UR UR18, R22 ;  /* 0x00000000161272ca */ /* 0x000fe200000e0000 */
[----:B------:R-:W-:Y:S01]  /*8fe0*/  VIADD R12, R12, 0x20 ;  /* 0x000000200c0c7836 */ /* 0x000fe20000000000 */
[----:B------:R-:W-:Y:S01]  /*8ff0*/  ISETP.GT.AND P3, PT, R13, 0x1, PT ;  /* 0x000000010d00780c */ /* 0x000fe20003f64270 */
[----:B------:R-:W-:Y:S01]  /*9000*/  UIADD3 UR13, UR5, 0x180, URZ ;  /* 0x00000180050d7890 */ /* 0x000fe2000fffe03f */
[----:B------:R-:W-:Y:S01]  /*9010*/  ISETP.NE.AND P1, PT, R4, 0x6, PT ;  /* 0x000000060400780c */ /* 0x000fe20003f25270 */
[----:B------:R-:W-:-:S02]  /*9020*/  UIADD3.X UR5, URZ, UR21, URZ, UP0, !UPT ;  /* 0x000000153f057290 */ /* 0x000fc400087fe43f */
[----:B------:R-:W-:Y:S01]  /*9030*/  UIADD3 UR14, UR8, 0xc180, URZ ;  /* 0x0000c180080e7890 */ /* 0x000fe2000fffe03f */
[----:B------:R-:W-:Y:S02]  /*9040*/  SEL R10, RZ, 0x1, P1 ;  /* 0x00000001ff0a7807 */ /* 0x000fe40000800000 */
[----:B------:R-:W-:Y:S01]  /*9050*/  UMOV UR8, UR13 ;  /* 0x0000000d00087c82 */ /* 0x000fe20008000000 */
[----:B------:R-:W-:Y:S02]  /*9060*/  SEL R4, R4, RZ, P1 ;  /* 0x000000ff04047207 */ /* 0x000fe40000800000 */
[----:B------:R-:W-:Y:S01]  /*9070*/  LOP3.LUT R3, R3, R10, RZ, 0x3c, !PT ;  /* 0x0000000a03037212 */ /* 0x000fe200078e3cff */
[----:B------:R0:W-:Y:S02]  /*9080*/  UTMALDG.3D [UR8], [UR4], desc[UR6] ;  /* 0x00000608040075b4 */ /* 0x0001e40008011000 */
[----:B0-----:R-:W-:Y:S01]  /*9090*/  UMOV UR8, UR14 ;  /* 0x0000000e00087c82 */ /* 0x001fe20008000000 */
[----:B------:R-:W-:-:S02]  /*90a0*/  UMOV UR11, UR18 ;  /* 0x00000012000b7c82 */ /* 0x000fc40008000000 */
[----:B------:R0:W-:Y:S02]  /*90b0*/  UTMALDG.3D [UR8], [UR22], desc[UR6] ;  /* 0x00000608160075b4 */ /* 0x0001e40008011000 */
[----:B0-----:R-:W-:Y:S05]  /*90c0*/  @P3 BRA `(.L_x_298) ;  /* 0xfffffffc00483947 */ /* 0x001fea000383ffff */
.L_x_294:
[----:B------:R-:W-:Y:S05]  /*90d0*/  BSYNC B1 ;  /* 0x0000000000017941 */ /* 0x000fea0003800000 */
.L_x_293:
[----:B------:R-:W2:Y:S01]  /*90e0*/  LDL.64 R10, [R1] ;  /* 0x00000000010a7983 */ /* 0x000ea20000100a00 */
[----:B------:R-:W-:Y:S01]  /*90f0*/  LOP3.LUT P4, RZ, R8, 0xff, RZ, 0xc0, !PT ;  /* 0x000000ff08ff7812 */ /* 0x000fe2000788c0ff */
[----:B------:R-:W-:Y:S01]  /*9100*/  VIADD R4, R7, UR40 ;  /* 0x0000002807047c36 */ /* 0x000fe20008000000 */
[----:B------:R-:W-:Y:S01]  /*9110*/  ULDC.64 UR4, c[0x0][0x650] ;  /* 0x0001940000047ab9 */ /* 0x000fe20000000a00 */
[----:B------:R-:W-:Y:S01]  /*9120*/  IMAD.U32 R7, RZ, RZ, UR40 ;  /* 0x00000028ff077e24 */ /* 0x000fe2000f8e00ff */
[----:B------:R-:W-:Y:S01]  /*9130*/  UISETP.GE.U32.AND UP0, UPT, UR40, 0x6, UPT ;  /* 0x000000062800788c */ /* 0x000fe2000bf06070 */
[----:B------:R-:W-:Y:S01]  /*9140*/  BSSY B1, `(.L_x_299) ;  /* 0x000006f000017945 */ /* 0x000fe20003800000 */
[----:B------:R-:W-:Y:S01]  /*9150*/  ISETP.GT.U32.AND P1, PT, R4, 0x5, PT ;  /* 0x000000050400780c */ /* 0x000fe20003f24070 */
[----:B------:R-:W-:Y:S01]  /*9160*/  IMAD.MOV.U32 R19, RZ, RZ, -0x1 ;  /* 0xffffffffff137424 */ /* 0x000fe200078e00ff */
[----:B------:R-:W-:Y:S01]  /*9170*/  PRMT R8, RZ, 0x7610, R8 ;  /* 0x00007610ff087816 */ /* 0x000fe20000000008 */
[----:B------:R-:W-:Y:S01]  /*9180*/  IMAD.MOV.U32 R22, RZ, RZ, -0x1 ;  /* 0xffffffffff167424 */ /* 0x000fe200078e00ff */
[----:B------:R-:W-:-:S02]  /*9190*/  ISETP.LT.U32.AND P1, PT, R7, 0x6, P1 ;  /* 0x000000060700780c */ /* 0x000fc40000f21070 */
[----:B------:R-:W-:Y:S01]  /*91a0*/  PLOP3.LUT P3, PT, PT, PT, UP0, 0x80, 0x0 ;  /* 0x000000000000781c */ /* 0x000fe20003f6f008 */
[----:B------:R-:W0:Y:S01]  /*91b0*/  @P4 S2R R3, SR_CgaCtaId ;  /* 0x0000000000034919 */ /* 0x000e220000008800 */
[----:B------:R-:W-:-:S04]  /*91c0*/  @P4 MOV R2, 0x400 ;  /* 0x0000040000024802 */ /* 0x000fc80000000f00 */
[----:B0-----:R-:W-:Y:S01]  /*91d0*/  @P4 LEA R5, R3, R2, 0x18 ;  /* 0x0000000203054211 */ /* 0x001fe200078ec0ff */
[----:B------:R-:W-:-:S03]  /*91e0*/  IMAD.WIDE.U32 R2, R4, -0x55555555, RZ ;  /* 0xaaaaaaab04027825 */ /* 0x000fc600078e00ff */
[----:B------:R0:W-:Y:S01]  /*91f0*/  @P4 SYNCS.ARRIVE.TRANS64.A1T0 RZ, [R5+URZ+0x98], RZ ;  /* 0x000098ff05ff49a7 */ /* 0x0001e2000810003f */
[----:B------:R-:W-:Y:S01]  /*9200*/  IMAD.MOV.U32 R2, RZ, RZ, -0x1 ;  /* 0xffffffffff027424 */ /* 0x000fe200078e00ff */
[----:B0-----:R-:W-:Y:S02]  /*9210*/  SHF.R.U32.HI R5, RZ, 0x2, R3 ;  /* 0x00000002ff057819 */ /* 0x001fe40000011603 */
[----:B------:R-:W-:-:S03]  /*9220*/  SEL R3, RZ, 0x1, !P1 ;  /* 0x00000001ff037807 */ /* 0x000fc60004800000 */
[----:B------:R-:W-:Y:S01]  /*9230*/  IMAD R7, R5, -0x6, R4 ;  /* 0xfffffffa05077824 */ /* 0x000fe200078e0204 */
[----:B------:R-:W-:Y:S02]  /*9240*/  LOP3.LUT R0, R0, R3, RZ, 0x3c, !PT ;  /* 0x0000000300007212 */ /* 0x000fe400078e3cff */
[----:B------:R-:W-:Y:S02]  /*9250*/  PRMT R3, RZ, 0x7610, R3 ;  /* 0x00007610ff037816 */ /* 0x000fe40000000003 */
[----:B------:R-:W-:Y:S02]  /*9260*/  @P3 LOP3.LUT R0, R0, 0x1, R5, 0x78, !PT ;  /* 0x0000000100003812 */ /* 0x000fe400078e7805 */
[----:B--2---:R-:W-:-:S04]  /*9270*/  IADD3 R18, P4, R18, R10, RZ ;  /* 0x0000000a12127210 */ /* 0x004fc80007f9e0ff */
[----:B------:R-:W-:Y:S01]  /*9280*/  ISETP.GE.U32.AND P1, PT, R18, UR4, PT ;  /* 0x0000000412007c0c */ /* 0x000fe2000bf26070 */
[----:B------:R-:W-:-:S05]  /*9290*/  IMAD.X R17, R17, 0x1, R23, P4 ;  /* 0x0000000111117824 */ /* 0x000fca00020e0617 */
[----:B------:R-:W-:-:S13]  /*92a0*/  ISETP.GE.U32.AND.EX P1, PT, R17, UR5, PT, P1 ;  /* 0x0000000511007c0c */ /* 0x000fda000bf26110 */
[----:B------:R-:W-:Y:S05]  /*92b0*/  @P1 BRA `(.L_x_300) ;  /* 0x00000004005c1947 */ /* 0x000fea0003800000 */
[----:B------:R-:W0:Y:S01]  /*92c0*/  S2R R11, SR_CTAID.X ;  /* 0x00000000000b7919 */ /* 0x000e220000002500 */
[----:B------:R-:W-:Y:S01]  /*92d0*/  ULDC.64 UR4, c[0x0][0x628] ;  /* 0x00018a0000047ab9 */ /* 0x000fe20000000a00 */
[----:B------:R-:W1:Y:S01]  /*92e0*/  LDC R12, c[0x0][0x144] ;  /* 0x00005100ff0c7b82 */ /* 0x000e620000000800 */
[----:B------:R-:W-:Y:S01]  /*92f0*/  ISETP.NE.U32.AND P1, PT, RZ, UR4, PT ;  /* 0x00000004ff007c0c */ /* 0x000fe2000bf25070 */
[----:B------:R-:W2:Y:S01]  /*9300*/  S2R R9, SR_CTAID.Y ;  /* 0x0000000000097919 */ /* 0x000ea20000002600 */
[----:B------:R-:W-:Y:S01]  /*9310*/  ULDC UR6, c[0x0][0x150] ;  /* 0x0000540000067ab9 */ /* 0x000fe20000000800 */
[----:B------:R-:W-:Y:S01]  /*9320*/  ULDC UR7, c[0x0][0x630] ;  /* 0x00018c0000077ab9 */ /* 0x000fe20000000800 */
[----:B------:R-:W-:Y:S01]  /*9330*/  ISETP.NE.AND.EX P1, PT, RZ, UR5, PT, P1 ;  /* 0x00000005ff007c0c */ /* 0x000fe2000bf25310 */
[----:B------:R-:W-:Y:S01]  /*9340*/  IMAD.MOV.U32 R2, RZ, RZ, R18 ;  /* 0x000000ffff027224 */ /* 0x000fe200078e0012 */
[----:B0-----:R-:W-:-:S05]  /*9350*/  I2FP.F32.U32 R3, R11 ;  /* 0x0000000b00037245 */ /* 0x001fca0000201000 */
[----:B------:R-:W-:Y:S01]  /*9360*/  FMUL R14, R3, UR6 ;  /* 0x00000006030e7c20 */ /* 0x000fe20008400000 */
[----:B------:R-:W-:-:S05]  /*9370*/  IMAD.MOV.U32 R3, RZ, RZ, R17 ;  /* 0x000000ffff037224 */ /* 0x000fca00078e0011 */
[----:B--2---:R-:W-:Y:S05]  /*9380*/  @!P1 BRA `(.L_x_301) ;  /* 0x0000000000289947 */ /* 0x004fea0003800000 */
[----:B------:R-:W-:Y:S02]  /*9390*/  ULDC UR6, c[0x0][0x634] ;  /* 0x00018d0000067ab9 */ /* 0x000fe40000000800 */
[----:B------:R-:W-:-:S05]  /*93a0*/  IADD3 R3, P1, R18, UR6, RZ ;  /* 0x0000000612037c10 */ /* 0x000fca000ff3e0ff */
[----:B------:R-:W-:-:S04]  /*93b0*/  IMAD.X R13, RZ, RZ, R17, P1 ;  /* 0x000000ffff0d7224 */ /* 0x000fc800008e0611 */
[----:B------:R-:W-:-:S04]  /*93c0*/  IMAD.WIDE.U32 R4, R13, UR4, RZ ;  /* 0x000000040d047c25 */ /* 0x000fc8000f8e00ff */
[----:B------:R-:W-:-:S04]  /*93d0*/  IMAD.WIDE.U32 R4, P1, R3, UR5, R4 ;  /* 0x0000000503047c25 */ /* 0x000fc8000f820004 */
[----:B------:R-:W-:-:S04]  /*93e0*/  IMAD.WIDE.U32 R2, R3, UR4, RZ ;  /* 0x0000000403027c25 */ /* 0x000fc8000f8e00ff */
[----:B------:R-:W-:Y:S01]  /*93f0*/  IMAD.MOV.U32 R2, RZ, RZ, R5 ;  /* 0x000000ffff027224 */ /* 0x000fe200078e0005 */
[----:B------:R-:W-:Y:S01]  /*9400*/  IADD3 RZ, P3, R3, R4, RZ ;  /* 0x0000000403ff7210 */ /* 0x000fe20007f7e0ff */
[----:B------:R-:W-:-:S04]  /*9410*/  IMAD.X R3, RZ, RZ, RZ, P1 ;  /* 0x000000ffff037224 */ /* 0x000fc800008e06ff */
[----:B------:R-:W-:-:S08]  /*9420*/  IMAD.WIDE.U32.X R2, R13, UR5, R2, P3 ;  /* 0x000000050d027c25 */ /* 0x000fd000098e0402 */
.L_x_301:
[--C-:B------:R-:W-:Y:S01]  /*9430*/  SHF.R.U64 R10, R2, UR7, R3.reuse ;  /* 0x00000007020a7c19 */ /* 0x100fe20008001203 */
[----:B------:R-:W0:Y:S01]  /*9440*/  F2I.U32.TRUNC.NTZ R14, R14 ;  /* 0x0000000e000e7305 */ /* 0x000e22000020f000 */
[----:B------:R-:W-:Y:S01]  /*9450*/  SHF.R.U32.HI R2, RZ, UR7, R3 ;  /* 0x00000007ff027c19 */ /* 0x000fe20008011603 */
[----:B------:R-:W-:Y:S01]  /*9460*/  ULDC.64 UR4, c[0x0][0x620] ;  /* 0x0001880000047ab9 */ /* 0x000fe20000000a00 */
[----:B------:R-:W-:Y:S01]  /*9470*/  IADD3 R5, P1, RZ, -R10, RZ ;  /* 0x8000000aff057210 */ /* 0x000fe20007f3e0ff */
[----:B------:R-:W-:Y:S01]  /*9480*/  IMAD.MOV.U32 R3, RZ, RZ, R17 ;  /* 0x000000ffff037224 */ /* 0x000fe200078e0011 */
[----:B------:R-:W-:-:S03]  /*9490*/  ULDC.64 UR6, c[0x0][0x640] ;  /* 0x0001900000067ab9 */ /* 0x000fc60000000a00 */
[----:B------:R-:W-:Y:S01]  /*94a0*/  IMAD.X R2, RZ, RZ, ~R2, P1 ;  /* 0x000000ffff027224 */ /* 0x000fe200008e0e02 */
[----:B------:R-:W-:-:S03]  /*94b0*/  ISETP.NE.U32.AND P1, PT, RZ, UR6, PT ;  /* 0x00000006ff007c0c */ /* 0x000fc6000bf25070 */
[----:B------:R-:W-:Y:S01]  /*94c0*/  IMAD R4, R2, UR4, RZ ;  /* 0x0000000402047c24 */ /* 0x000fe2000f8e02ff */
[----:B------:R-:W-:Y:S01]  /*94d0*/  ISETP.NE.AND.EX P1, PT, RZ, UR7, PT, P1 ;  /* 0x00000007ff007c0c */ /* 0x000fe2000bf25310 */
[----:B------:R-:W-:-:S04]  /*94e0*/  IMAD.MOV.U32 R2, RZ, RZ, R18 ;  /* 0x000000ffff027224 */ /* 0x000fc800078e0012 */
[----:B------:R-:W-:Y:S01]  /*94f0*/  IMAD.WIDE.U32 R2, R5, UR4, R2 ;  /* 0x0000000405027c25 */ /* 0x000fe2000f8e0002 */
[----:B------:R-:W-:-:S03]  /*9500*/  ULDC UR4, c[0x0][0x618] ;  /* 0x0001860000047ab9 */ /* 0x000fc60000000800 */
[----:B------:R-:W-:Y:S01]  /*9510*/  IMAD R5, R5, UR5, R4 ;  /* 0x0000000505057c24 */ /* 0x000fe2000f8e0204 */
[----:B------:R-:W-:Y:S01]  /*9520*/  ULDC UR5, c[0x0][0x154] ;  /* 0x0000550000057ab9 */ /* 0x000fe20000000800 */
[----:B0-----:R-:W-:Y:S02]  /*9530*/  IMAD.MOV R4, RZ, RZ, -R14 ;  /* 0x000000ffff047224 */ /* 0x001fe400078e0a0e */
[----:B------:R-:W0:Y:S01]  /*9540*/  LDC R14, c[0x0][0x148] ;  /* 0x00005200ff0e7b82 */ /* 0x000e220000000800 */
[----:B------:R-:W-:Y:S02]  /*9550*/  IMAD.IADD R3, R3, 0x1, R5 ;  /* 0x0000000103037824 */ /* 0x000fe400078e0205 */
[----:B-1----:R-:W-:Y:S01]  /*9560*/  IMAD R11, R12, R4, R11 ;  /* 0x000000040c0b7224 */ /* 0x002fe200078e020b */
[----:B------:R-:W-:Y:S02]  /*9570*/  I2FP.F32.U32 R4, R9 ;  /* 0x0000000900047245 */ /* 0x000fe40000201000 */
[----:B------:R-:W-:-:S02]  /*9580*/  SHF.R.U64 R12, R2, UR4, R3 ;  /* 0x00000004020c7c19 */ /* 0x000fc40008001203 */
[----:B------:R-:W-:Y:S01]  /*9590*/  SHF.R.U32.HI R3, RZ, UR4, R3 ;  /* 0x00000004ff037c19 */ /* 0x000fe20008011603 */
[----:B------:R-:W-:Y:S01]  /*95a0*/  FMUL R4, R4, UR5 ;  /* 0x0000000504047c20 */ /* 0x000fe20008400000 */
[----:B------:R-:W-:Y:S02]  /*95b0*/  ULDC UR4, c[0x0][0x608] ;  /* 0x0001820000047ab9 */ /* 0x000fe40000000800 */
[--C-:B------:R-:W-:Y:S01]  /*95c0*/  SHF.R.U64 R15, R12, UR4, R3.reuse ;  /* 0x000000040c0f7c19 */ /* 0x100fe20008001203 */
[----:B------:R1:W2:Y:S01]  /*95d0*/  F2I.U32.TRUNC.NTZ R20, R4 ;  /* 0x0000000400147305 */ /* 0x0002a2000020f000 */
[----:B------:R-:W-:Y:S01]  /*95e0*/  SHF.R.U32.HI R2, RZ, UR4, R3 ;  /* 0x00000004ff027c19 */ /* 0x000fe20008011603 */
[----:B------:R-:W-:-:S03]  /*95f0*/  ULDC UR4, c[0x0][0x658] ;  /* 0x0001960000047ab9 */ /* 0x000fc60000000800 */
[--C-:B------:R-:W-:Y:S02]  /*9600*/  SHF.R.U64 R13, R15, UR4, R2.reuse ;  /* 0x000000040f0d7c19 */ /* 0x100fe40008001202 */
[----:B------:R-:W-:-:S03]  /*9610*/  SHF.R.U32.HI R19, RZ, UR4, R2 ;  /* 0x00000004ff137c19 */ /* 0x000fc60008011602 */
[----:B------:R-:W-:Y:S02]  /*9620*/  IMAD.MOV.U32 R2, RZ, RZ, R13 ;  /* 0x000000ffff027224 */ /* 0x000fe400078e000d */
[----:B------:R-:W-:Y:S01]  /*9630*/  IMAD.MOV.U32 R3, RZ, RZ, R19 ;  /* 0x000000ffff037224 */ /* 0x000fe200078e0013 */
[----:B-1----:R-:W-:Y:S06]  /*9640*/  @!P1 BRA `(.L_x_302) ;  /* 0x0000000000289947 */ /* 0x002fec0003800000 */
        /* <DEDUP_REMOVED lines=10> */
.L_x_302:
[----:B------:R-:W1:Y:S01]  /*96f0*/  LDC R4, c[0x0][0x65c] ;  /* 0x00019700ff047b82 */ /* 0x000e620000000800 */
[----:B------:R-:W-:Y:S01]  /*9700*/  ULDC UR4, c[0x0][0x648] ;  /* 0x0001920000047ab9 */ /* 0x000fe20000000800 */
[----:B------:R-:W-:Y:S01]  /*9710*/  LOP3.LUT R15, R15, UR16, RZ, 0xc0, !PT ;  /* 0x000000100f0f7c12 */ /* 0x000fe2000f8ec0ff */
[----:B--2---:R-:W-:Y:S01]  /*9720*/  IMAD.MOV R20, RZ, RZ, -R20 ;  /* 0x000000ffff147224 */ /* 0x004fe200078e0a14 */
[----:B------:R-:W-:Y:S01]  /*9730*/  SHF.R.U64 R2, R2, UR4, R3 ;  /* 0x0000000402027c19 */ /* 0x000fe20008001203 */
[----:B------:R-:W-:Y:S01]  /*9740*/  ULDC UR4, c[0x0][0x638] ;  /* 0x00018e0000047ab9 */ /* 0x000fe20000000800 */
[----:B------:R-:W-:Y:S01]  /*9750*/  LOP3.LUT R12, R12, UR15, RZ, 0xc0, !PT ;  /* 0x0000000f0c0c7c12 */ /* 0x000fe2000f8ec0ff */
[----:B------:R-:W-:Y:S01]  /*9760*/  ULDC UR5, c[0x0][0x610] ;  /* 0x0001840000057ab9 */ /* 0x000fe20000000800 */
[----:B------:R-:W-:Y:S01]  /*9770*/  IMAD.MOV.U32 R3, RZ, RZ, 0x1 ;  /* 0x00000001ff037424 */ /* 0x000fe200078e00ff */
[----:B-1----:R-:W-:Y:S01]  /*9780*/  ISETP.NE.AND P1, PT, R4, 0x1, PT ;  /* 0x000000010400780c */ /* 0x002fe20003f25270 */
[----:B------:R-:W-:-:S02]  /*9790*/  IMAD.MOV R4, RZ, RZ, -R2 ;  /* 0x000000ffff047224 */ /* 0x000fc400078e0a02 */
[----:B------:R-:W-:Y:S02]  /*97a0*/  IMAD R2, R2, UR17, R15 ;  /* 0x0000001102027c24 */ /* 0x000fe4000f8e020f */
[----:B------:R-:W-:Y:S01]  /*97b0*/  IMAD R13, R4, UR4, R13 ;  /* 0x00000004040d7c24 */ /* 0x000fe2000f8e020d */
[----:B------:R-:W-:-:S07]  /*97c0*/  ULDC UR4, c[0x0][0x600] ;  /* 0x0001800000047ab9 */ /* 0x000fce0000000800 */
[----:B0-----:R-:W-:-:S04]  /*97d0*/  @P1 IMAD R11, R14, R20, R9 ;  /* 0x000000140e0b1224 */ /* 0x001fc800078e0209 */
[----:B------:R-:W-:Y:S02]  /*97e0*/  IMAD R11, R2, UR5, R11 ;  /* 0x00000005020b7c24 */ /* 0x000fe4000f8e020b */
[----:B------:R-:W-:-:S05]  /*97f0*/  IMAD R2, R13, UR4, R12 ;  /* 0x000000040d027c24 */ /* 0x000fca000f8e020c */
[----:B------:R-:W-:Y:S02]  /*9800*/  SEL R22, R2, R11, !P1 ;  /* 0x0000000b02167207 */ /* 0x000fe40004800000 */
[----:B------:R-:W-:Y:S01]  /*9810*/  SEL R19, R11, R2, !P1 ;  /* 0x000000020b137207 */ /* 0x000fe20004800000 */
[----:B------:R-:W-:-:S07]  /*9820*/  IMAD.MOV.U32 R2, RZ, RZ, R10 ;  /* 0x000000ffff027224 */ /* 0x000fce00078e000a */
.L_x_300:
[----:B------:R-:W-:Y:S05]  /*9830*/  BSYNC B1 ;  /* 0x0000000000017941 */ /* 0x000fea0003800000 */
.L_x_299:
[----:B------:R-:W-:-:S13]  /*9840*/  LOP3.LUT P1, RZ, R3, 0xff, RZ, 0xc0, !PT ;  /* 0x000000ff03ff7812 */ /* 0x000fda000782c0ff */
[----:B------:R-:W-:Y:S05]  /*9850*/  @P1 BRA `(.L_x_303) ;  /* 0xfffffff400301947 */ /* 0x000fea000383ffff */
[----:B------:R-:W-:Y:S05]  /*9860*/  BSYNC B0 ;  /* 0x0000000000007941 */ /* 0x000fea0003800000 */
.L_x_291:
[----:B------:R-:W-:-:S03]  /*9870*/  UMOV UR4, 0xffffffff ;  /* 0xffffffff00047882 */ /* 0x000fc60000000000 */
[----:B------:R-:W-:Y:S05]  /*9880*/  BRA.DIV UR4, `(.L_x_304) ;  /* 0x0000000604887947 */ /* 0x000fea000b800000 */
[----:B------:R-:W-:-:S13]  /*9890*/  ELECT P6, URZ, PT ;  /* 0x00000000003f782f */ /* 0x000fda00038c0000 */
.L_x_322:
[----:B------:R-:W-:Y:S04]  /*98a0*/  BSSY B0, `(.L_x_305) ;  /* 0x000003d000007945 */ /* 0x000fe80003800000 */
[----:B------:R-:W-:Y:S05]  /*98b0*/  @!P6 BRA `(.L_x_306) ;  /* 0x0000000000ece947 */ /* 0x000fea0003800000 */
[----:B------:R-:W-:-:S04]  /*98c0*/  LOP3.LUT R16, R16, 0x2, RZ, 0xfc, !PT ;  /* 0x0000000210107812 */ /* 0x000fc800078efcff */
[----:B------:R-:W-:-:S13]  /*98d0*/  ISETP.NE.AND P0, PT, R16, 0x3, PT ;  /* 0x000000031000780c */ /* 0x000fda0003f05270 */
[----:B------:R-:W-:Y:S05]  /*98e0*/  @!P0 BRA `(.L_x_307) ;  /* 0x0000000000048947 */ /* 0x000fea0003800000 */
[----:B------:R-:W-:Y:S01]  /*98f0*/  BPT.TRAP 0x1 ;  /* 0x000000040000795c */ /* 0x000fe20000300000 */
.L_x_307:
[----:B------:R-:W0:Y:S01]  /*9900*/  S2R R3, SR_CgaCtaId ;  /* 0x0000000000037919 */ /* 0x000e220000008800 */
[----:B------:R-:W-:Y:S02]  /*9910*/  MOV R2, 0x400 ;  /* 0x0000040000027802 */ /* 0x000fe40000000f00 */
[----:B------:R-:W-:Y:S02]  /*9920*/  SHF.L.U32 R4, R0, 0x1f, RZ ;  /* 0x0000001f00047819 */ /* 0x000fe400000006ff */
[----:B0-----:R-:W-:-:S05]  /*9930*/  LEA R2, R3, R2, 0x18 ;  /* 0x0000000203027211 */ /* 0x001fca00078ec0ff */
[----:B------:R-:W-:-:S04]  /*9940*/  VIADD R2, R2, 0x30 ;  /* 0x0000003002027836 */ /* 0x000fc80000000000 */
[C---:B------:R-:W-:Y:S02]  /*9950*/  IMAD R9, R7.reuse, 0x8, R2 ;  /* 0x0000000807097824 */ /* 0x040fe400078e0202 */
[----:B------:R-:W-:Y:S02]  /*9960*/  VIADD R7, R7, 0x1 ;  /* 0x0000000107077836 */ /* 0x000fe40000000000 */
[----:B------:R-:W0:Y:S03]  /*9970*/  SYNCS.PHASECHK.TRANS64.TRYWAIT P0, [R9+URZ], R4 ;  /* 0x00000004090075a7 */ /* 0x000e26000800017f */
[----:B------:R-:W-:-:S04]  /*9980*/  ISETP.NE.AND P1, PT, R7, 0x6, PT ;  /* 0x000000060700780c */ /* 0x000fc80003f25270 */
[----:B------:R-:W-:Y:S02]  /*9990*/  SEL R3, RZ, 0x1, P1 ;  /* 0x00000001ff037807 */ /* 0x000fe40000800000 */
[----:B------:R-:W-:Y:S02]  /*99a0*/  SEL R7, R7, RZ, P1 ;  /* 0x000000ff07077207 */ /* 0x000fe40000800000 */
[----:B------:R-:W-:-:S03]  /*99b0*/  LOP3.LUT R6, R0, R3, RZ, 0x3c, !PT ;  /* 0x0000000300067212 */ /* 0x000fc600078e3cff */
[----:B------:R-:W-:Y:S01]  /*99c0*/  IMAD R8, R7, 0x8, R2 ;  /* 0x0000000807087824 */ /* 0x000fe200078e0202 */
[----:B------:R-:W-:Y:S01]  /*99d0*/  SHF.L.U32 R5, R6, 0x1f, RZ ;  /* 0x0000001f06057819 */ /* 0x000fe200000006ff */
[----:B0-----:R-:W-:Y:S06]  /*99e0*/  @!P0 BRA `(.L_x_308) ;  /* 0x0000000400508947 */ /* 0x001fec0003800000 */
.L_x_323:
[----:B------:R-:W1:Y:S01]  /*99f0*/  SYNCS.PHASECHK.TRANS64.TRYWAIT P0, [R8+URZ], R5 ;  /* 0x00000005080075a7 */ /* 0x000e62000800017f */
[----:B------:R-:W-:-:S05]  /*9a00*/  VIADD R0, R7, 0x1 ;  /* 0x0000000107007836 */ /* 0x000fca0000000000 */
[----:B------:R-:W-:-:S04]  /*9a10*/  ISETP.NE.AND P1, PT, R0, 0x6, PT ;  /* 0x000000060000780c */ /* 0x000fc80003f25270 */
[----:B------:R-:W-:Y:S02]  /*9a20*/  SEL R3, RZ, 0x1, P1 ;  /* 0x00000001ff037807 */ /* 0x000fe40000800000 */
[----:B------:R-:W-:Y:S02]  /*9a30*/  SEL R7, R0, RZ, P1 ;  /* 0x000000ff00077207 */ /* 0x000fe40000800000 */
[----:B------:R-:W-:-:S03]  /*9a40*/  LOP3.LUT R6, R6, R3, RZ, 0x3c, !PT ;  /* 0x0000000306067212 */ /* 0x000fc600078e3cff */
[----:B0-----:R-:W-:Y:S01]  /*9a50*/  IMAD R9, R7, 0x8, R2 ;  /* 0x0000000807097824 */ /* 0x001fe200078e0202 */
[----:B------:R-:W-:Y:S01]  /*9a60*/  SHF.L.U32 R4, R6, 0x1f, RZ ;  /* 0x0000001f06047819 */ /* 0x000fe200000006ff */
[----:B-1----:R-:W-:Y:S06]  /*9a70*/  @!P0 BRA `(.L_x_309) ;  /* 0x0000000400408947 */ /* 0x002fec0003800000 */
.L_x_324:
        /* <DEDUP_REMOVED lines=9> */
.L_x_325:
[----:B------:R-:W1:Y:S01]  /*9b10*/  SYNCS.PHASECHK.TRANS64.TRYWAIT P0, [R8+URZ], R5 ;  /* 0x00000005080075a7 */ /* 0x000e62000800017f */
[----:B------:R-:W-:-:S05]  /*9b20*/  VIADD R0, R7, 0x1 ;  /* 0x0000000107007836 */ /* 0x000fca0000000000 */
[----:B------:R-:W-:-:S04]  /*9b30*/  ISETP.NE.AND P1, PT, R0, 0x6, PT ;  /* 0x000000060000780c */ /* 0x000fc80003f25270 */
[----:B------:R-:W-:Y:S02]  /*9b40*/  SEL R3, RZ, 0x1, P1 ;  /* 0x00000001ff037807 */ /* 0x000fe40000800000 */
[----:B------:R-:W-:Y:S02]  /*9b50*/  SEL R7, R0, RZ, P1 ;  /* 0x000000ff00077207 */ /* 0x000fe40000800000 */
[----:B0-----:R-:W-:-:S03]  /*9b60*/  LOP3.LUT R9, R6, R3, RZ, 0x3c, !PT ;  /* 0x0000000306097212 */ /* 0x001fc600078e3cff */
[----:B------:R-:W-:Y:S01]  /*9b70*/  IMAD R11, R7, 0x8, R2 ;  /* 0x00000008070b7824 */ /* 0x000fe200078e0202 */
[----:B------:R-:W-:Y:S01]  /*9b80*/  SHF.L.U32 R6, R9, 0x1f, RZ ;  /* 0x0000001f09067819 */ /* 0x000fe200000006ff */
[----:B-1----:R-:W-:Y:S06]  /*9b90*/  @!P0 BRA `(.L_x_311) ;  /* 0x0000000400208947 */ /* 0x002fec0003800000 */
.L_x_326:
[----:B------:R-:W1:Y:S01]  /*9ba0*/  SYNCS.PHASECHK.TRANS64.TRYWAIT P0, [R11+URZ], R6 ;  /* 0x000000060b0075a7 */ /* 0x000e62000800017f */
[----:B------:R-:W-:-:S05]  /*9bb0*/  VIADD R0, R7, 0x1 ;  /* 0x0000000107007836 */ /* 0x000fca0000000000 */
[----:B------:R-:W-:-:S04]  /*9bc0*/  ISETP.NE.AND P1, PT, R0, 0x6, PT ;  /* 0x000000060000780c */ /* 0x000fc80003f25270 */
[----:B------:R-:W-:Y:S02]  /*9bd0*/  SEL R4, RZ, 0x1, P1 ;  /* 0x00000001ff047807 */ /* 0x000fe40000800000 */
[----:B------:R-:W-:Y:S02]  /*9be0*/  SEL R3, R0, RZ, P1 ;  /* 0x000000ff00037207 */ /* 0x000fe40000800000 */
[----:B------:R-:W-:Y:S01]  /*9bf0*/  LOP3.LUT R0, R9, R4, RZ, 0x3c, !PT ;  /* 0x0000000409007212 */ /* 0x000fe200078e3cff */
[----:B-1----:R-:W-:Y:S06]  /*9c00*/  @!P0 BRA `(.L_x_312) ;  /* 0x0000000400188947 */ /* 0x002fec0003800000 */
.L_x_327:
[----:B------:R-:W-:Y:S01]  /*9c10*/  IMAD R3, R3, 0x8, R2 ;  /* 0x0000000803037824 */ /* 0x000fe200078e0202 */
[----:B------:R-:W-:-:S07]  /*9c20*/  SHF.L.U32 R0, R0, 0x1f, RZ ;  /* 0x0000001f00007819 */ /* 0x000fce00000006ff */
.L_x_313:
[----:B--2---:R2:W3:Y:S02]  /*9c30*/  SYNCS.PHASECHK.TRANS64.TRYWAIT P0, [R3+URZ], R0 ;  /* 0x00000000030075a7 */ /* 0x0044e4000800017f */
[----:B---3--:R-:W-:Y:S05]  /*9c40*/  @!P0 NANOSLEEP.SYNCS 0x989680 ;  /* 0x009896800000895d */ /* 0x008fea0003900000 */
[----:B------:R-:W3:Y:S02]  /*9c50*/  @!P0 SYNCS.PHASECHK.TRANS64 P0, [R3+URZ], R0 ;  /* 0x00000000030085a7 */ /* 0x000ee4000800007f */
[----:B---3--:R-:W-:Y:S05]  /*9c60*/  @!P0 BRA `(.L_x_313) ;  /* 0xfffffffc00f08947 */ /* 0x008fea000383ffff */
.L_x_306:
[----:B------:R-:W-:Y:S05]  /*9c70*/  BSYNC B0 ;  /* 0x0000000000007941 */ /* 0x000fea0003800000 */
.L_x_305:
[----:B------:R-:W-:Y:S05]  /*9c80*/  EXIT ;  /* 0x000000000000794d */ /* 0x000fea0003800000 */
.L_x_15:
[----:B-1----:R1:W2:Y:S02]  /*9c90*/  SYNCS.PHASECHK.TRANS64.TRYWAIT P0, [R159+URZ], R0 ;  /* 0x000000009f0075a7 */ /* 0x0022a4000800017f */
[----:B--2---:R-:W-:Y:S05]  /*9ca0*/  @!P0 NANOSLEEP.SYNCS 0x989680 ;  /* 0x009896800000895d */ /* 0x004fea0003900000 */
[----:B------:R-:W2:Y:S02]  /*9cb0*/  @!P0 SYNCS.PHASECHK.TRANS64 P0, [R159+URZ], R0 ;  /* 0x000000009f0085a7 */ /* 0x000ea4000800007f */
[----:B--2---:R-:W-:Y:S05]  /*9cc0*/  @!P0 BRA `(.L_x_15) ;  /* 0xfffffffc00f08947 */ /* 0x004fea000383ffff */
[----:B------:R-:W-:Y:S05]  /*9cd0*/  BRA `(.L_x_314) ;  /* 0xffffff7400f87947 */ /* 0x000fea000383ffff */
.L_x_20:
[----:B--2---:R2:W3:Y:S02]  /*9ce0*/  SYNCS.PHASECHK.TRANS64.TRYWAIT P1, [R3+URZ], R0 ;  /* 0x00000000030075a7 */ /* 0x0044e4000802017f */
[----:B---3--:R-:W-:Y:S05]  /*9cf0*/  @!P1 NANOSLEEP.SYNCS 0x989680 ;  /* 0x009896800000995d */ /* 0x008fea0003900000 */
[----:B------:R-:W3:Y:S02]  /*9d00*/  @!P1 SYNCS.PHASECHK.TRANS64 P1, [R3+URZ], R0 ;  /* 0x00000000030095a7 */ /* 0x000ee4000802007f */
[----:B---3--:R-:W-:Y:S05]  /*9d10*/  @!P1 BRA `(.L_x_20) ;  /* 0xfffffffc00f09947 */ /* 0x008fea000383ffff */
[----:B------:R-:W-:Y:S05]  /*9d20*/  BRA `(.L_x_19) ;  /* 0xffffff7800647947 */ /* 0x000fea000383ffff */
.L_x_25:
[----:B--2---:R-:W-:-:S04]  /*9d30*/  IMAD.U32 R4, RZ, RZ, UR4 ;  /* 0x00000004ff047e24 */ /* 0x004fc8000f8e00ff */
[----:B------:R2:W3:Y:S03]  /*9d40*/  SYNCS.PHASECHK.TRANS64.TRYWAIT P1, [R4+URZ], R3 ;  /* 0x00000003040075a7 */ /* 0x0004e6000802017f */
[----:B---3--:R-:W-:Y:S05]  /*9d50*/  @!P1 NANOSLEEP.SYNCS 0x989680 ;  /* 0x009896800000995d */ /* 0x008fea0003900000 */
[----:B------:R-:W3:Y:S02]  /*9d60*/  @!P1 SYNCS.PHASECHK.TRANS64 P1, [R4+URZ], R3 ;  /* 0x00000003040095a7 */ /* 0x000ee4000802007f */
[----:B---3--:R-:W-:Y:S05]  /*9d70*/  @!P1 BRA `(.L_x_25) ;  /* 0xfffffffc00ec9947 */ /* 0x008fea000383ffff */
[----:B------:R-:W-:Y:S05]  /*9d80*/  BRA `(.L_x_24) ;  /* 0xffffff7c00407947 */ /* 0x000fea000383ffff */
.L_x_31:
[----:B-1----:R1:W2:Y:S02]  /*9d90*/  SYNCS.PHASECHK.TRANS64.TRYWAIT P0, [R159+URZ+0x10], R0 ;  /* 0x000010009f0075a7 */ /* 0x0022a4000800017f */
[----:B--2---:R-:W-:Y:S05]  /*9da0*/  @!P0 NANOSLEEP.SYNCS 0x989680 ;  /* 0x009896800000895d */ /* 0x004fea0003900000 */
[----:B------:R-:W2:Y:S02]  /*9db0*/  @!P0 SYNCS.PHASECHK.TRANS64 P0, [R159+URZ+0x10], R0 ;  /* 0x000010009f0085a7 */ /* 0x000ea4000800007f */
[----:B--2---:R-:W-:Y:S05]  /*9dc0*/  @!P0 BRA `(.L_x_31) ;  /* 0xfffffffc00f08947 */ /* 0x004fea000383ffff */
[----:B------:R-:W-:Y:S05]  /*9dd0*/  BRA `(.L_x_315) ;  /* 0xffffff8000847947 */ /* 0x000fea000383ffff */
.L_x_292:
[----:B------:R-:W-:Y:S01]  /*9de0*/  BSSY B1, `(.L_x_316) ;  /* 0x0000006000017945 */ /* 0x000fe20003800000 */
[----:B------:R-:W-:-:S07]  /*9df0*/  IMAD.MOV.U32 R15, RZ, RZ, -0x1 ;  /* 0xffffffffff0f7424 */ /* 0x000fce00078e00ff */
[----:B-----5:R-:W-:Y:S05]  /*9e00*/  WARPSYNC.COLLECTIVE R15, `(.L_x_317) ;  /* 0x000000000f0c7348 */ /* 0x020fea0003c00000 */
[----:B------:R-:W-:Y:S02]  /*9e10*/  ELECT P6, UR62, PT ;  /* 0x00000000003e782f */ /* 0x000fe400038c0000 */
[----:B------:R-:W-:Y:S01]  /*9e20*/  MOV R14, UR62 ;  /* 0x0000003e000e7c02 */ /* 0x000fe20008000f00 */
[----:B-----5:R-:W-:Y:S10]  /*9e30*/  ENDCOLLECTIVE ;  /* 0x000000000000791b */ /* 0x020ff40003800000 */
.L_x_317:
[----:B------:R-:W-:Y:S05]  /*9e40*/  BSYNC B1 ;  /* 0x0000000000017941 */ /* 0x000fea0003800000 */
.L_x_316:
[----:B------:R-:W-:Y:S05]  /*9e50*/  BRA `(.L_x_318) ;  /* 0xffffffec00bc7947 */ /* 0x000fea000383ffff */
.L_x_295:
[----:B0-----:R0:W1:Y:S02]  /*9e60*/  SYNCS.PHASECHK.TRANS64.TRYWAIT P1, [R10+URZ+0x30], R5 ;  /* 0x000030050a0075a7 */ /* 0x001064000802017f */
[----:B-1----:R-:W-:Y:S05]  /*9e70*/  @!P1 NANOSLEEP.SYNCS 0x989680 ;  /* 0x009896800000995d */ /* 0x002fea0003900000 */
[----:B------:R-:W1:Y:S02]  /*9e80*/  @!P1 SYNCS.PHASECHK.TRANS64 P1, [R10+URZ+0x30], R5 ;  /* 0x000030050a0095a7 */ /* 0x000e64000802007f */
[----:B-1----:R-:W-:Y:S05]  /*9e90*/  @!P1 BRA `(.L_x_295) ;  /* 0xfffffffc00f09947 */ /* 0x002fea000383ffff */
[----:B------:R-:W-:Y:S05]  /*9ea0*/  BRA `(.L_x_319) ;  /* 0xffffffec00f07947 */ /* 0x000fea000383ffff */
.L_x_304:
[----:B------:R-:W-:Y:S01]  /*9eb0*/  BSSY B0, `(.L_x_320) ;  /* 0x0000006000007945 */ /* 0x000fe20003800000 */
[----:B------:R-:W-:-:S07]  /*9ec0*/  IMAD.MOV.U32 R15, RZ, RZ, -0x1 ;  /* 0xffffffffff0f7424 */ /* 0x000fce00078e00ff */
[----:B-----5:R-:W-:Y:S05]  /*9ed0*/  WARPSYNC.COLLECTIVE R15, `(.L_x_321) ;  /* 0x000000000f0c7348 */ /* 0x020fea0003c00000 */
[----:B------:R-:W-:Y:S02]  /*9ee0*/  ELECT P6, UR62, PT ;  /* 0x00000000003e782f */ /* 0x000fe400038c0000 */
[----:B------:R-:W-:Y:S01]  /*9ef0*/  MOV R14, UR62 ;  /* 0x0000003e000e7c02 */ /* 0x000fe20008000f00 */
[----:B-----5:R-:W-:Y:S10]  /*9f00*/  ENDCOLLECTIVE ;  /* 0x000000000000791b */ /* 0x020ff40003800000 */
.L_x_321:
[----:B------:R-:W-:Y:S05]  /*9f10*/  BSYNC B0 ;  /* 0x0000000000007941 */ /* 0x000fea0003800000 */
.L_x_320:
[----:B------:R-:W-:Y:S05]  /*9f20*/  BRA `(.L_x_322) ;  /* 0xfffffff8005c7947 */ /* 0x000fea000383ffff */
.L_x_308:
[----:B0-----:R0:W1:Y:S02]  /*9f30*/  SYNCS.PHASECHK.TRANS64.TRYWAIT P0, [R9+URZ], R4 ;  /* 0x00000004090075a7 */ /* 0x001064000800017f */
[----:B-1----:R-:W-:Y:S05]  /*9f40*/  @!P0 NANOSLEEP.SYNCS 0x989680 ;  /* 0x009896800000895d */ /* 0x002fea0003900000 */
[----:B------:R-:W1:Y:S02]  /*9f50*/  @!P0 SYNCS.PHASECHK.TRANS64 P0, [R9+URZ], R4 ;  /* 0x00000004090085a7 */ /* 0x000e64000800007f */
[----:B-1----:R-:W-:Y:S05]  /*9f60*/  @!P0 BRA `(.L_x_308) ;  /* 0xfffffffc00f08947 */ /* 0x002fea000383ffff */
[----:B------:R-:W-:Y:S05]  /*9f70*/  BRA `(.L_x_323) ;  /* 0xfffffff8009c7947 */ /* 0x000fea000383ffff */
.L_x_309:
[----:B0-----:R0:W1:Y:S02]  /*9f80*/  SYNCS.PHASECHK.TRANS64.TRYWAIT P0, [R8+URZ], R5 ;  /* 0x00000005080075a7 */ /* 0x001064000800017f */
[----:B-1----:R-:W-:Y:S05]  /*9f90*/  @!P0 NANOSLEEP.SYNCS 0x989680 ;  /* 0x009896800000895d */ /* 0x002fea0003900000 */
[----:B------:R-:W1:Y:S02]  /*9fa0*/  @!P0 SYNCS.PHASECHK.TRANS64 P0, [R8+URZ], R5 ;  /* 0x00000005080085a7 */ /* 0x000e64000800007f */
[----:B-1----:R-:W-:Y:S05]  /*9fb0*/  @!P0 BRA `(.L_x_309) ;  /* 0xfffffffc00f08947 */ /* 0x002fea000383ffff */
[----:B------:R-:W-:Y:S05]  /*9fc0*/  BRA `(.L_x_324) ;  /* 0xfffffff800ac7947 */ /* 0x000fea000383ffff */
.L_x_310:
[----:B0-----:R0:W1:Y:S02]  /*9fd0*/  SYNCS.PHASECHK.TRANS64.TRYWAIT P0, [R9+URZ], R4 ;  /* 0x00000004090075a7 */ /* 0x001064000800017f */
[----:B-1----:R-:W-:Y:S05]  /*9fe0*/  @!P0 NANOSLEEP.SYNCS 0x989680 ;  /* 0x009896800000895d */ /* 0x002fea0003900000 */
[----:B------:R-:W1:Y:S02]  /*9ff0*/  @!P0 SYNCS.PHASECHK.TRANS64 P0, [R9+URZ], R4 ;  /* 0x00000004090085a7 */ /* 0x000e64000800007f */
[----:B-1----:R-:W-:Y:S05]  /*a000*/  @!P0 BRA `(.L_x_310) ;  /* 0xfffffffc00f08947 */ /* 0x002fea000383ffff */
[----:B------:R-:W-:Y:S05]  /*a010*/  BRA `(.L_x_325) ;  /* 0xfffffff800bc7947 */ /* 0x000fea000383ffff */
.L_x_311:
[----:B0-----:R0:W1:Y:S02]  /*a020*/  SYNCS.PHASECHK.TRANS64.TRYWAIT P0, [R8+URZ], R5 ;  /* 0x00000005080075a7 */ /* 0x001064000800017f */
[----:B-1----:R-:W-:Y:S05]  /*a030*/  @!P0 NANOSLEEP.SYNCS 0x989680 ;  /* 0x009896800000895d */ /* 0x002fea0003900000 */
[----:B------:R-:W1:Y:S02]  /*a040*/  @!P0 SYNCS.PHASECHK.TRANS64 P0, [R8+URZ], R5 ;  /* 0x00000005080085a7 */ /* 0x000e64000800007f */
[----:B-1----:R-:W-:Y:S05]  /*a050*/  @!P0 BRA `(.L_x_311) ;  /* 0xfffffffc00f08947 */ /* 0x002fea000383ffff */
[----:B------:R-:W-:Y:S05]  /*a060*/  BRA `(.L_x_326) ;  /* 0xfffffff800cc7947 */ /* 0x000fea000383ffff */
.L_x_312:
[----:B-1----:R1:W2:Y:S02]  /*a070*/  SYNCS.PHASECHK.TRANS64.TRYWAIT P0, [R11+URZ], R6 ;  /* 0x000000060b0075a7 */ /* 0x0022a4000800017f */
[----:B--2---:R-:W-:Y:S05]  /*a080*/  @!P0 NANOSLEEP.SYNCS 0x989680 ;  /* 0x009896800000895d */ /* 0x004fea0003900000 */
[----:B------:R-:W2:Y:S02]  /*a090*/  @!P0 SYNCS.PHASECHK.TRANS64 P0, [R11+URZ], R6 ;  /* 0x000000060b0085a7 */ /* 0x000ea4000800007f */
[----:B--2---:R-:W-:Y:S05]  /*a0a0*/  @!P0 BRA `(.L_x_312) ;  /* 0xfffffffc00f08947 */ /* 0x004fea000383ffff */
[----:B------:R-:W-:Y:S05]  /*a0b0*/  BRA `(.L_x_327) ;  /* 0xfffffff800d47947 */ /* 0x000fea000383ffff */
.L_x_328:
[----:B------:R-:W-:-:S00]  /*a0c0*/  BRA `(.L_x_328) ;  /* 0xfffffffc00fc7947 */ /* 0x000fc0000383ffff */
[----:B------:R-:W-:-:S00]  /*a0d0*/  NOP ;  /* 0x0000000000007918 */ /* 0x000fc00000000000 */
        /* <DEDUP_REMOVED lines=10> */
.L_x_329:


//--------------------- .nv.global.init           --------------------------
	.section	.nv.global.init,"aw",@progbits
.nv.global.init:
	.type		$str$22,@object
	.size		$str$22,($str$23 - $str$22)
$str$22:
        /*0000*/ 	.byte	0x6b, 0x5f, 0x74, 0x69, 0x6c, 0x65, 0x5f, 0x63, 0x6f, 0x75, 0x6e, 0x74, 0x20, 0x3e, 0x3d, 0x20
        /*0010*/ 	.byte	0x31, 0x00
	.type		$str$23,@object
	.size		$str$23,(__unnamed_1 - $str$23)
$str$23:
        /*0012*/ 	.byte	0x2f, 0x74, 0x6d, 0x70, 0x2f, 0x63, 0x75, 0x74, 0x6c, 0x61, 0x73, 0x73, 0x5f, 0x73, 0x77, 0x65
        /*0022*/ 	.byte	0x65, 0x70, 0x5f, 0x73, 0x72, 0x63, 0x2f, 0x69, 0x6e, 0x63, 0x6c, 0x75, 0x64, 0x65, 0x2f, 0x63
        /*0032*/ 	.byte	0x75, 0x74, 0x6c, 0x61, 0x73, 0x73, 0x2f, 0x67, 0x65, 0x6d, 0x6d, 0x2f, 0x63, 0x6f, 0x6c, 0x6c
        /*0042*/ 	.byte	0x65, 0x63, 0x74, 0x69, 0x76, 0x65, 0x2f, 0x73, 0x6d, 0x39, 0x30, 0x5f, 0x6d, 0x6d, 0x61, 0x5f
        /*0052*/ 	.byte	0x74, 0x6d, 0x61, 0x5f, 0x67, 0x6d, 0x6d, 0x61, 0x5f, 0x73, 0x73, 0x5f, 0x77, 0x61, 0x72, 0x70
        /*0062*/ 	.byte	0x73, 0x70, 0x65, 0x63, 0x69, 0x61, 0x6c, 0x69, 0x7a, 0x65, 0x64, 0x2e, 0x68, 0x70, 0x70, 0x00
	.type		__unnamed_1,@object
	.size		__unnamed_1,(.L_0 - __unnamed_1)
__unnamed_1:
        /*0072*/ 	.byte	0x76, 0x6f, 0x69, 0x64, 0x20, 0x63, 0x75, 0x74, 0x6c, 0x61, 0x73, 0x73, 0x3a, 0x3a, 0x67, 0x65
        /* <DEDUP_REMOVED lines=175> */
.L_0:


//--------------------- .nv.shared._ZN7cutlass13device_kernelINS_4gemm6kernel13GemmUniversalIN4cute5tupleIJiiiiEEENS1_10collective13CollectiveMmaINS1_34MainloopSm90TmaGmmaWarpSpecializedILi6ENS5_IJNS4_1CILi1EEESB_SB_EEENS1_32KernelTmaWarpSpecializedPingpongEEENS5_IJNSA_ILi64EEENSA_ILi256EEENSA_ILi32EEEEEEfNS5_IJlSB_lEEEfSJ_NS4_8TiledMMAINS4_8MMA_AtomIJNS4_4SM904GMMA30MMA_64x256x8_F32TF32TF32_SS_TNILNSN_7ScaleInE1ELSP_1EEEEEENS4_6LayoutISC_NS5_IJNSA_ILi0EEEST_ST_EEEEENS5_IJNS4_10UnderscoreESW_SW_EEEEENS4_13SM90_TMA_LOADENS4_14ComposedLayoutINS4_7SwizzleILi3ELi4ELi3EEENS4_18smem_ptr_flag_bitsILi32EEENSS_INS5_IJNSA_ILi8EEESH_EEENS5_IJSH_SB_EEEEEEEvNS4_8identityESZ_S19_vS1A_EENS_8epilogue10collective6detail29Sm90TmaWarpSpecializedAdapterINS1D_15DefaultEpilogueIfSJ_SJ_NS1C_6thread17LinearCombinationIfLi1EffLNS1H_9ScaleType4KindE0ELNS_15FloatRoundStyleE2EfEENS1_15EpilogueDefaultEEEEEvvEEEEvNT_6ParamsE --------------------------
	.section	.nv.shared._ZN7cutlass13device_kernelINS_4gemm6kernel13GemmUniversalIN4cute5tupleIJiiiiEEENS1_10collective13CollectiveMmaINS1_34MainloopSm90TmaGmmaWarpSpecializedILi6ENS5_IJNS4_1CILi1EEESB_SB_EEENS1_32KernelTmaWarpSpecializedPingpongEEENS5_IJNSA_ILi64EEENSA_ILi256EEENSA_ILi32EEEEEEfNS5_IJlSB_lEEEfSJ_NS4_8TiledMMAINS4_8MMA_AtomIJNS4_4SM904GMMA30MMA_64x256x8_F32TF32TF32_SS_TNILNSN_7ScaleInE1ELSP_1EEEEEENS4_6LayoutISC_NS5_IJNSA_ILi0EEEST_ST_EEEEENS5_IJNS4_10UnderscoreESW_SW_EEEEENS4_13SM90_TMA_LOADENS4_14ComposedLayoutINS4_7SwizzleILi3ELi4ELi3EEENS4_18smem_ptr_flag_bitsILi32EEENSS_INS5_IJNSA_ILi8EEESH_EEENS5_IJSH_SB_EEEEEEEvNS4_8identityESZ_S19_vS1A_EENS_8epilogue10collective6detail29Sm90TmaWarpSpecializedAdapterINS1D_15DefaultEpilogueIfSJ_SJ_NS1C_6thread17LinearCombinationIfLi1EffLNS1H_9ScaleType4KindE0ELNS_15FloatRoundStyleE2EfEENS1_15EpilogueDefaultEEEEEvvEEEEvNT_6ParamsE,"aw",@nobits
	.sectionflags	@""
	.align	16
	.zero		1024


//--------------------- .nv.shared.reserved.0     --------------------------
	.section	.nv.shared.reserved.0,"aw",@nobits
	.weak		__nv_reservedSMEM_offset_0_alias
	.size		__nv_reservedSMEM_offset_0_alias, 0, 0
	.other		__nv_reservedSMEM_offset_0_alias,@"STO_CUDA_RESERVED_SHARED STV_DEFAULT"
__nv_reservedSMEM_offset_0_alias:
	.zero		0


//--------------------- .nv.global                --------------------------
	.section	.nv.global,"aw",@nobits
.nv.global:
	.type		_ZN40_INTERNAL_e3e7be32_4_k_cu_2d4ecd75_205714cute1_E,@object
	.size		_ZN40_INTERNAL_e3e7be32_4_k_cu_2d4ecd75_205714cute1_E,(_ZN40_INTERNAL_e3e7be32_4_k_cu_2d4ecd75_205714cuda3std3__45__cpo6cbeginE - _ZN40_INTERNAL_e3e7be32_4_k_cu_2d4ecd75_205714cute1_E)
_ZN40_INTERNAL_e3e7be32_4_k_cu_2d4ecd75_205714cute1_E:
	.zero		1
	.type		_ZN40_INTERNAL_e3e7be32_4_k_cu_2d4ecd75_205714cuda3std3__45__cpo6cbeginE,@object
	.size		_ZN40_INTERNAL_e3e7be32_4_k_cu_2d4ecd75_205714cuda3std3__45__cpo6cbeginE,(_ZN40_INTERNAL_e3e7be32_4_k_cu_2d4ecd75_205714cuda3std3__48in_placeE - _ZN40_INTERNAL_e3e7be32_4_k_cu_2d4ecd75_205714cuda3std3__45__cpo6cbeginE)
_ZN40_INTERNAL_e3e7be32_4_k_cu_2d4ecd75_205714cuda3std3__45__cpo6cbeginE:
	.zero		1
	.type		_ZN40_INTERNAL_e3e7be32_4_k_cu_2d4ecd75_205714cuda3std3__48in_placeE,@object
	.size		_ZN40_INTERNAL_e3e7be32_4_k_cu_2d4ecd75_205714cuda3std3__48in_placeE,(_ZN40_INTERNAL_e3e7be32_4_k_cu_2d4ecd75_205714cuda3std6ranges3__45__cpo9iter_moveE - _ZN40_INTERNAL_e3e7be32_4_k_cu_2d4ecd75_205714cuda3std3__48in_placeE)
_ZN40_INTERNAL_e3e7be32_4_k_cu_2d4ecd75_205714cuda3std3__48in_placeE:
	.zero		1
	.type		_ZN40_INTERNAL_e3e7be32_4_k_cu_2d4ecd75_205714cuda3std6ranges3__45__cpo9iter_moveE,@object
	.size		_ZN40_INTERNAL_e3e7be32_4_k_cu_2d4ecd75_205714cuda3std6ranges3__45__cpo9iter_moveE,(_ZN40_INTERNAL_e3e7be32_4_k_cu_2d4ecd75_205714cuda3std3__45__cpo5beginE - _ZN40_INTERNAL_e3e7be32_4_k_cu_2d4ecd75_205714cuda3std6ranges3__45__cpo9iter_moveE)
_ZN40_INTERNAL_e3e7be32_4_k_cu_2d4ecd75_205714cuda3std6ranges3__45__cpo9iter_moveE:
	.zero		1
	.type		_ZN40_INTERNAL_e3e7be32_4_k_cu_2d4ecd75_205714cuda3std3__45__cpo5beginE,@object
	.size		_ZN40_INTERNAL_e3e7be32_4_k_cu_2d4ecd75_205714cuda3std3__45__cpo5beginE,(_ZN40_INTERNAL_e3e7be32_4_k_cu_2d4ecd75_205714cuda3std3__442_GLOBAL__N__e3e7be32_4_k_cu_2d4ecd75_205716ignoreE - _ZN40_INTERNAL_e3e7be32_4_k_cu_2d4ecd75_205714cuda3std3__45__cpo5beginE)
_ZN40_INTERNAL_e3e7be32_4_k_cu_2d4ecd75_205714cuda3std3__45__cpo5beginE:
	.zero		1
	.type		_ZN40_INTERNAL_e3e7be32_4_k_cu_2d4ecd75_205714cuda3std3__442_GLOBAL__N__e3e7be32_4_k_cu_2d4ecd75_205716ignoreE,@object
	.size		_ZN40_INTERNAL_e3e7be32_4_k_cu_2d4ecd75_205714cuda3std3__442_GLOBAL__N__e3e7be32_4_k_cu_2d4ecd75_205716ignoreE,(_ZN40_INTERNAL_e3e7be32_4_k_cu_2d4ecd75_205714cute7productE - _ZN40_INTERNAL_e3e7be32_4_k_cu_2d4ecd75_205714cuda3std3__442_GLOBAL__N__e3e7be32_4_k_cu_2d4ecd75_205716ignoreE)
_ZN40_INTERNAL_e3e7be32_4_k_cu_2d4ecd75_205714cuda3std3__442_GLOBAL__N__e3e7be32_4_k_cu_2d4ecd75_205716ignoreE:
	.zero		1
	.type		_ZN40_INTERNAL_e3e7be32_4_k_cu_2d4ecd75_205714cute7productE,@object
	.size		_ZN40_INTERNAL_e3e7be32_4_k_cu_2d4ecd75_205714cute7productE,(_ZN40_INTERNAL_e3e7be32_4_k_cu_2d4ecd75_205714cuda3std3__45__cpo3endE - _ZN40_INTERNAL_e3e7be32_4_k_cu_2d4ecd75_205714cute7productE)
_ZN40_INTERNAL_e3e7be32_4_k_cu_2d4ecd75_205714cute7productE:
	.zero		1
	.type		_ZN40_INTERNAL_e3e7be32_4_k_cu_2d4ecd75_205714cuda3std3__45__cpo3endE,@object
	.size		_ZN40_INTERNAL_e3e7be32_4_k_cu_2d4ecd75_205714cuda3std3__45__cpo3endE,(_ZN40_INTERNAL_e3e7be32_4_k_cu_2d4ecd75_205714cuda3std3__419piecewise_constructE - _ZN40_INTERNAL_e3e7be32_4_k_cu_2d4ecd75_205714cuda3std3__45__cpo3endE)
_ZN40_INTERNAL_e3e7be32_4_k_cu_2d4ecd75_205714cuda3std3__45__cpo3endE:
	.zero		1
	.type		_ZN40_INTERNAL_e3e7be32_4_k_cu_2d4ecd75_205714cuda3std3__419piecewise_constructE,@object
	.size		_ZN40_INTERNAL_e3e7be32_4_k_cu_2d4ecd75_205714cuda3std3__419piecewise_constructE,(_ZN40_INTERNAL_e3e7be32_4_k_cu_2d4ecd75_205714cuda3std3__45__cpo4cendE - _ZN40_INTERNAL_e3e7be32_4_k_cu_2d4ecd75_205714cuda3std3__419piecewise_constructE)
_ZN40_INTERNAL_e3e7be32_4_k_cu_2d4ecd75_205714cuda3std3__419piecewise_constructE:
	.zero		1
	.type		_ZN40_INTERNAL_e3e7be32_4_k_cu_2d4ecd75_205714cuda3std3__45__cpo4cendE,@object
	.size		_ZN40_INTERNAL_e3e7be32_4_k_cu_2d4ecd75_205714cuda3std3__45__cpo4cendE,(_ZN40_INTERNAL_e3e7be32_4_k_cu_2d4ecd75_205714cuda3std6ranges3__45__cpo4swapE - _ZN40_INTERNAL_e3e7be32_4_k_cu_2d4ecd75_205714cuda3std3__45__cpo4cendE)
_ZN40_INTERNAL_e3e7be32_4_k_cu_2d4ecd75_205714cuda3std3__45__cpo4cendE:
	.zero		1
	.type		_ZN40_INTERNAL_e3e7be32_4_k_cu_2d4ecd75_205714cuda3std6ranges3__45__cpo4swapE,@object
	.size		_ZN40_INTERNAL_e3e7be32_4_k_cu_2d4ecd75_205714cuda3std6ranges3__45__cpo4swapE,(.L_8 - _ZN40_INTERNAL_e3e7be32_4_k_cu_2d4ecd75_205714cuda3std6ranges3__45__cpo4swapE)
_ZN40_INTERNAL_e3e7be32_4_k_cu_2d4ecd75_205714cuda3std6ranges3__45__cpo4swapE:
	.zero		1
.L_8:


//--------------------- .nv.constant0._ZN7cutlass13device_kernelINS_4gemm6kernel13GemmUniversalIN4cute5tupleIJiiiiEEENS1_10collective13CollectiveMmaINS1_34MainloopSm90TmaGmmaWarpSpecializedILi6ENS5_IJNS4_1CILi1EEESB_SB_EEENS1_32KernelTmaWarpSpecializedPingpongEEENS5_IJNSA_ILi64EEENSA_ILi256EEENSA_ILi32EEEEEEfNS5_IJlSB_lEEEfSJ_NS4_8TiledMMAINS4_8MMA_AtomIJNS4_4SM904GMMA30MMA_64x256x8_F32TF32TF32_SS_TNILNSN_7ScaleInE1ELSP_1EEEEEENS4_6LayoutISC_NS5_IJNSA_ILi0EEEST_ST_EEEEENS5_IJNS4_10UnderscoreESW_SW_EEEEENS4_13SM90_TMA_LOADENS4_14ComposedLayoutINS4_7SwizzleILi3ELi4ELi3EEENS4_18smem_ptr_flag_bitsILi32EEENSS_INS5_IJNSA_ILi8EEESH_EEENS5_IJSH_SB_EEEEEEEvNS4_8identityESZ_S19_vS1A_EENS_8epilogue10collective6detail29Sm90TmaWarpSpecializedAdapterINS1D_15DefaultEpilogueIfSJ_SJ_NS1C_6thread17LinearCombinationIfLi1EffLNS1H_9ScaleType4KindE0ELNS_15FloatRoundStyleE2EfEENS1_15EpilogueDefaultEEEEEvvEEEEvNT_6ParamsE --------------------------
	.section	.nv.constant0._ZN7cutlass13device_kernelINS_4gemm6kernel13GemmUniversalIN4cute5tupleIJiiiiEEENS1_10collective13CollectiveMmaINS1_34MainloopSm90TmaGmmaWarpSpecializedILi6ENS5_IJNS4_1CILi1EEESB_SB_EEENS1_32KernelTmaWarpSpecializedPingpongEEENS5_IJNSA_ILi64EEENSA_ILi256EEENSA_ILi32EEEEEEfNS5_IJlSB_lEEEfSJ_NS4_8TiledMMAINS4_8MMA_AtomIJNS4_4SM904GMMA30MMA_64x256x8_F32TF32TF32_SS_TNILNSN_7ScaleInE1ELSP_1EEEEEENS4_6LayoutISC_NS5_IJNSA_ILi0EEEST_ST_EEEEENS5_IJNS4_10UnderscoreESW_SW_EEEEENS4_13SM90_TMA_LOADENS4_14ComposedLayoutINS4_7SwizzleILi3ELi4ELi3EEENS4_18smem_ptr_flag_bitsILi32EEENSS_INS5_IJNSA_ILi8EEESH_EEENS5_IJSH_SB_EEEEEEEvNS4_8identityESZ_S19_vS1A_EENS_8epilogue10collective6detail29Sm90TmaWarpSpecializedAdapterINS1D_15DefaultEpilogueIfSJ_SJ_NS1C_6thread17LinearCombinationIfLi1EffLNS1H_9ScaleType4KindE0ELNS_15FloatRoundStyleE2EfEENS1_15EpilogueDefaultEEEEEvvEEEEvNT_6ParamsE,"a",@progbits
	.sectionflags	@""
	.align	4
.nv.constant0._ZN7cutlass13device_kernelINS_4gemm6kernel13GemmUniversalIN4cute5tupleIJiiiiEEENS1_10collective13CollectiveMmaINS1_34MainloopSm90TmaGmmaWarpSpecializedILi6ENS5_IJNS4_1CILi1EEESB_SB_EEENS1_32KernelTmaWarpSpecializedPingpongEEENS5_IJNSA_ILi64EEENSA_ILi256EEENSA_ILi32EEEEEEfNS5_IJlSB_lEEEfSJ_NS4_8TiledMMAINS4_8MMA_AtomIJNS4_4SM904GMMA30MMA_64x256x8_F32TF32TF32_SS_TNILNSN_7ScaleInE1ELSP_1EEEEEENS4_6LayoutISC_NS5_IJNSA_ILi0EEEST_ST_EEEEENS5_IJNS4_10UnderscoreESW_SW_EEEEENS4_13SM90_TMA_LOADENS4_14ComposedLayoutINS4_7SwizzleILi3ELi4ELi3EEENS4_18smem_ptr_flag_bitsILi32EEENSS_INS5_IJNSA_ILi8EEESH_EEENS5_IJSH_SB_EEEEEEEvNS4_8identityESZ_S19_vS1A_EENS_8epilogue10collective6detail29Sm90TmaWarpSpecializedAdapterINS1D_15DefaultEpilogueIfSJ_SJ_NS1C_6thread17LinearCombinationIfLi1EffLNS1H_9ScaleType4KindE0ELNS_15FloatRoundStyleE2EfEENS1_15EpilogueDefaultEEEEEvvEEEEvNT_6ParamsE:
	.zero		1664


//--------------------- SYMBOLS --------------------------

	.type		.nv.reservedSmem.offset0,@object
	.size		.nv.reservedSmem.offset0,0x4
	.type		__assertfail,@function
